//
// Generated by NVIDIA NVVM Compiler
//
// Compiler Build ID: CL-36424714
// Cuda compilation tools, release 13.0, V13.0.88
// Based on NVVM 20.0.0
//

.version 9.0
.target sm_100
.address_size 64

	// .globl	_Z18dot_product_kernelPKdS0_Pdiid
.extern .shared .align 16 .b8 shared_mem[];

.visible .entry _Z18dot_product_kernelPKdS0_Pdiid(
	.param .u64 .ptr .align 1 _Z18dot_product_kernelPKdS0_Pdiid_param_0,
	.param .u64 .ptr .align 1 _Z18dot_product_kernelPKdS0_Pdiid_param_1,
	.param .u64 .ptr .align 1 _Z18dot_product_kernelPKdS0_Pdiid_param_2,
	.param .u32 _Z18dot_product_kernelPKdS0_Pdiid_param_3,
	.param .u32 _Z18dot_product_kernelPKdS0_Pdiid_param_4,
	.param .f64 _Z18dot_product_kernelPKdS0_Pdiid_param_5
)
{
	.reg .pred 	%p<12>;
	.reg .b32 	%r<39>;
	.reg .b64 	%rd<31>;
	.reg .b64 	%fd<114>;

	ld.param.u64 	%rd12, [_Z18dot_product_kernelPKdS0_Pdiid_param_0];
	ld.param.u64 	%rd13, [_Z18dot_product_kernelPKdS0_Pdiid_param_1];
	ld.param.u64 	%rd11, [_Z18dot_product_kernelPKdS0_Pdiid_param_2];
	ld.param.u32 	%r23, [_Z18dot_product_kernelPKdS0_Pdiid_param_3];
	ld.param.u32 	%r24, [_Z18dot_product_kernelPKdS0_Pdiid_param_4];
	ld.param.f64 	%fd14, [_Z18dot_product_kernelPKdS0_Pdiid_param_5];
	cvta.to.global.u64 	%rd1, %rd13;
	cvta.to.global.u64 	%rd2, %rd12;
	mov.u32 	%r25, %ctaid.x;
	mov.u32 	%r26, %ntid.x;
	mov.u32 	%r27, %tid.x;
	mad.lo.s32 	%r28, %r25, %r26, %r27;
	rem.s32 	%r1, %r28, %r23;
	setp.ge.s32 	%p1, %r28, %r23;
	@%p1 bra 	$L__BB0_16;
	setp.lt.s32 	%p2, %r24, 1;
	mov.f64 	%fd113, 0d0000000000000000;
	@%p2 bra 	$L__BB0_14;
	mul.lo.s32 	%r2, %r1, %r24;
	and.b32  	%r3, %r24, 15;
	setp.lt.u32 	%p3, %r24, 16;
	mov.f64 	%fd113, 0d0000000000000000;
	mov.b32 	%r35, 0;
	@%p3 bra 	$L__BB0_5;
	and.b32  	%r35, %r24, 2147483632;
	neg.s32 	%r33, %r35;
	add.s64 	%rd3, %rd2, 64;
	add.s64 	%rd29, %rd1, 64;
	mov.f64 	%fd113, 0d0000000000000000;
	mov.u32 	%r32, %r2;
$L__BB0_4:
	.pragma "nounroll";
	mul.wide.s32 	%rd14, %r32, 8;
	add.s64 	%rd15, %rd3, %rd14;
	ld.global.f64 	%fd19, [%rd15+-64];
	ld.global.f64 	%fd20, [%rd29+-64];
	fma.rn.f64 	%fd21, %fd19, %fd20, %fd113;
	ld.global.f64 	%fd22, [%rd15+-56];
	ld.global.f64 	%fd23, [%rd29+-56];
	fma.rn.f64 	%fd24, %fd22, %fd23, %fd21;
	ld.global.f64 	%fd25, [%rd15+-48];
	ld.global.f64 	%fd26, [%rd29+-48];
	fma.rn.f64 	%fd27, %fd25, %fd26, %fd24;
	ld.global.f64 	%fd28, [%rd15+-40];
	ld.global.f64 	%fd29, [%rd29+-40];
	fma.rn.f64 	%fd30, %fd28, %fd29, %fd27;
	ld.global.f64 	%fd31, [%rd15+-32];
	ld.global.f64 	%fd32, [%rd29+-32];
	fma.rn.f64 	%fd33, %fd31, %fd32, %fd30;
	ld.global.f64 	%fd34, [%rd15+-24];
	ld.global.f64 	%fd35, [%rd29+-24];
	fma.rn.f64 	%fd36, %fd34, %fd35, %fd33;
	ld.global.f64 	%fd37, [%rd15+-16];
	ld.global.f64 	%fd38, [%rd29+-16];
	fma.rn.f64 	%fd39, %fd37, %fd38, %fd36;
	ld.global.f64 	%fd40, [%rd15+-8];
	ld.global.f64 	%fd41, [%rd29+-8];
	fma.rn.f64 	%fd42, %fd40, %fd41, %fd39;
	ld.global.f64 	%fd43, [%rd15];
	ld.global.f64 	%fd44, [%rd29];
	fma.rn.f64 	%fd45, %fd43, %fd44, %fd42;
	ld.global.f64 	%fd46, [%rd15+8];
	ld.global.f64 	%fd47, [%rd29+8];
	fma.rn.f64 	%fd48, %fd46, %fd47, %fd45;
	ld.global.f64 	%fd49, [%rd15+16];
	ld.global.f64 	%fd50, [%rd29+16];
	fma.rn.f64 	%fd51, %fd49, %fd50, %fd48;
	ld.global.f64 	%fd52, [%rd15+24];
	ld.global.f64 	%fd53, [%rd29+24];
	fma.rn.f64 	%fd54, %fd52, %fd53, %fd51;
	ld.global.f64 	%fd55, [%rd15+32];
	ld.global.f64 	%fd56, [%rd29+32];
	fma.rn.f64 	%fd57, %fd55, %fd56, %fd54;
	ld.global.f64 	%fd58, [%rd15+40];
	ld.global.f64 	%fd59, [%rd29+40];
	fma.rn.f64 	%fd60, %fd58, %fd59, %fd57;
	ld.global.f64 	%fd61, [%rd15+48];
	ld.global.f64 	%fd62, [%rd29+48];
	fma.rn.f64 	%fd63, %fd61, %fd62, %fd60;
	ld.global.f64 	%fd64, [%rd15+56];
	ld.global.f64 	%fd65, [%rd29+56];
	fma.rn.f64 	%fd113, %fd64, %fd65, %fd63;
	add.s32 	%r33, %r33, 16;
	add.s32 	%r32, %r32, 16;
	add.s64 	%rd29, %rd29, 128;
	setp.ne.s32 	%p4, %r33, 0;
	@%p4 bra 	$L__BB0_4;
$L__BB0_5:
	setp.eq.s32 	%p5, %r3, 0;
	@%p5 bra 	$L__BB0_14;
	and.b32  	%r11, %r24, 7;
	setp.lt.u32 	%p6, %r3, 8;
	@%p6 bra 	$L__BB0_8;
	add.s32 	%r30, %r35, %r2;
	mul.wide.s32 	%rd16, %r30, 8;
	add.s64 	%rd17, %rd2, %rd16;
	ld.global.f64 	%fd67, [%rd17];
	mul.wide.u32 	%rd18, %r35, 8;
	add.s64 	%rd19, %rd1, %rd18;
	ld.global.f64 	%fd68, [%rd19];
	fma.rn.f64 	%fd69, %fd67, %fd68, %fd113;
	ld.global.f64 	%fd70, [%rd17+8];
	ld.global.f64 	%fd71, [%rd19+8];
	fma.rn.f64 	%fd72, %fd70, %fd71, %fd69;
	ld.global.f64 	%fd73, [%rd17+16];
	ld.global.f64 	%fd74, [%rd19+16];
	fma.rn.f64 	%fd75, %fd73, %fd74, %fd72;
	ld.global.f64 	%fd76, [%rd17+24];
	ld.global.f64 	%fd77, [%rd19+24];
	fma.rn.f64 	%fd78, %fd76, %fd77, %fd75;
	ld.global.f64 	%fd79, [%rd17+32];
	ld.global.f64 	%fd80, [%rd19+32];
	fma.rn.f64 	%fd81, %fd79, %fd80, %fd78;
	ld.global.f64 	%fd82, [%rd17+40];
	ld.global.f64 	%fd83, [%rd19+40];
	fma.rn.f64 	%fd84, %fd82, %fd83, %fd81;
	ld.global.f64 	%fd85, [%rd17+48];
	ld.global.f64 	%fd86, [%rd19+48];
	fma.rn.f64 	%fd87, %fd85, %fd86, %fd84;
	ld.global.f64 	%fd88, [%rd17+56];
	ld.global.f64 	%fd89, [%rd19+56];
	fma.rn.f64 	%fd113, %fd88, %fd89, %fd87;
	add.s32 	%r35, %r35, 8;
$L__BB0_8:
	setp.eq.s32 	%p7, %r11, 0;
	@%p7 bra 	$L__BB0_14;
	and.b32  	%r14, %r24, 3;
	setp.lt.u32 	%p8, %r11, 4;
	@%p8 bra 	$L__BB0_11;
	add.s32 	%r31, %r35, %r2;
	mul.wide.s32 	%rd20, %r31, 8;
	add.s64 	%rd21, %rd2, %rd20;
	ld.global.f64 	%fd91, [%rd21];
	mul.wide.u32 	%rd22, %r35, 8;
	add.s64 	%rd23, %rd1, %rd22;
	ld.global.f64 	%fd92, [%rd23];
	fma.rn.f64 	%fd93, %fd91, %fd92, %fd113;
	ld.global.f64 	%fd94, [%rd21+8];
	ld.global.f64 	%fd95, [%rd23+8];
	fma.rn.f64 	%fd96, %fd94, %fd95, %fd93;
	ld.global.f64 	%fd97, [%rd21+16];
	ld.global.f64 	%fd98, [%rd23+16];
	fma.rn.f64 	%fd99, %fd97, %fd98, %fd96;
	ld.global.f64 	%fd100, [%rd21+24];
	ld.global.f64 	%fd101, [%rd23+24];
	fma.rn.f64 	%fd113, %fd100, %fd101, %fd99;
	add.s32 	%r35, %r35, 4;
$L__BB0_11:
	setp.eq.s32 	%p9, %r14, 0;
	@%p9 bra 	$L__BB0_14;
	mul.wide.u32 	%rd24, %r35, 8;
	add.s64 	%rd30, %rd1, %rd24;
	add.s32 	%r38, %r35, %r2;
	neg.s32 	%r37, %r14;
$L__BB0_13:
	.pragma "nounroll";
	mul.wide.s32 	%rd25, %r38, 8;
	add.s64 	%rd26, %rd2, %rd25;
	ld.global.f64 	%fd102, [%rd26];
	ld.global.f64 	%fd103, [%rd30];
	fma.rn.f64 	%fd113, %fd102, %fd103, %fd113;
	add.s64 	%rd30, %rd30, 8;
	add.s32 	%r38, %r38, 1;
	add.s32 	%r37, %r37, 1;
	setp.ne.s32 	%p10, %r37, 0;
	@%p10 bra 	$L__BB0_13;
$L__BB0_14:
	cvta.to.global.u64 	%rd27, %rd11;
	mul.wide.s32 	%rd28, %r1, 8;
	add.s64 	%rd10, %rd27, %rd28;
	st.global.f64 	[%rd10], %fd113;
	setp.lt.s32 	%p11, %r23, 0;
	@%p11 bra 	$L__BB0_16;
	add.f64 	%fd104, %fd14, %fd113;
	st.global.f64 	[%rd10], %fd104;
$L__BB0_16:
	ret;

}
	// .globl	_Z21update_weights_kernelPdS_S_S_did
.visible .entry _Z21update_weights_kernelPdS_S_S_did(
	.param .u64 .ptr .align 1 _Z21update_weights_kernelPdS_S_S_did_param_0,
	.param .u64 .ptr .align 1 _Z21update_weights_kernelPdS_S_S_did_param_1,
	.param .u64 .ptr .align 1 _Z21update_weights_kernelPdS_S_S_did_param_2,
	.param .u64 .ptr .align 1 _Z21update_weights_kernelPdS_S_S_did_param_3,
	.param .f64 _Z21update_weights_kernelPdS_S_S_did_param_4,
	.param .u32 _Z21update_weights_kernelPdS_S_S_did_param_5,
	.param .f64 _Z21update_weights_kernelPdS_S_S_did_param_6
)
{
	.reg .pred 	%p<4>;
	.reg .b32 	%r<6>;
	.reg .b64 	%rd<17>;
	.reg .b64 	%fd<13>;

	ld.param.u64 	%rd5, [_Z21update_weights_kernelPdS_S_S_did_param_0];
	ld.param.u64 	%rd6, [_Z21update_weights_kernelPdS_S_S_did_param_1];
	ld.param.u64 	%rd8, [_Z21update_weights_kernelPdS_S_S_did_param_2];
	ld.param.u64 	%rd7, [_Z21update_weights_kernelPdS_S_S_did_param_3];
	ld.param.f64 	%fd2, [_Z21update_weights_kernelPdS_S_S_did_param_4];
	ld.param.u32 	%r2, [_Z21update_weights_kernelPdS_S_S_did_param_5];
	ld.param.f64 	%fd3, [_Z21update_weights_kernelPdS_S_S_did_param_6];
	cvta.to.global.u64 	%rd1, %rd8;
	mov.u32 	%r3, %tid.x;
	mov.u32 	%r4, %ctaid.x;
	mov.u32 	%r5, %ntid.x;
	mad.lo.s32 	%r1, %r4, %r5, %r3;
	setp.ge.s32 	%p1, %r1, %r2;
	@%p1 bra 	$L__BB1_2;
	cvta.to.global.u64 	%rd9, %rd6;
	cvta.to.global.u64 	%rd10, %rd5;
	mul.wide.s32 	%rd11, %r1, 8;
	add.s64 	%rd12, %rd9, %rd11;
	ld.global.f64 	%fd4, [%rd12];
	div.rn.f64 	%fd5, %fd4, %fd3;
	mul.f64 	%fd6, %fd2, %fd5;
	add.s64 	%rd13, %rd10, %rd11;
	ld.global.f64 	%fd7, [%rd13];
	sub.f64 	%fd8, %fd7, %fd6;
	st.global.f64 	[%rd13], %fd8;
$L__BB1_2:
	setp.ne.s32 	%p2, %r1, 0;
	@%p2 bra 	$L__BB1_5;
	cvta.to.global.u64 	%rd14, %rd7;
	ld.global.f64 	%fd9, [%rd14];
	div.rn.f64 	%fd10, %fd9, %fd3;
	ld.global.u64 	%rd16, [%rd1];
	mul.f64 	%fd1, %fd2, %fd10;
$L__BB1_4:
	mov.b64 	%fd11, %rd16;
	sub.f64 	%fd12, %fd11, %fd1;
	mov.b64 	%rd15, %fd12;
	atom.relaxed.global.cas.b64 	%rd4, [%rd1], %rd16, %rd15;
	setp.ne.s64 	%p3, %rd16, %rd4;
	mov.u64 	%rd16, %rd4;
	@%p3 bra 	$L__BB1_4;
$L__BB1_5:
	ret;

}
	// .globl	_Z24compute_gradients_kernelPKdS0_S0_PdS1_S1_iidd
.visible .entry _Z24compute_gradients_kernelPKdS0_S0_PdS1_S1_iidd(
	.param .u64 .ptr .align 1 _Z24compute_gradients_kernelPKdS0_S0_PdS1_S1_iidd_param_0,
	.param .u64 .ptr .align 1 _Z24compute_gradients_kernelPKdS0_S0_PdS1_S1_iidd_param_1,
	.param .u64 .ptr .align 1 _Z24compute_gradients_kernelPKdS0_S0_PdS1_S1_iidd_param_2,
	.param .u64 .ptr .align 1 _Z24compute_gradients_kernelPKdS0_S0_PdS1_S1_iidd_param_3,
	.param .u64 .ptr .align 1 _Z24compute_gradients_kernelPKdS0_S0_PdS1_S1_iidd_param_4,
	.param .u64 .ptr .align 1 _Z24compute_gradients_kernelPKdS0_S0_PdS1_S1_iidd_param_5,
	.param .u32 _Z24compute_gradients_kernelPKdS0_S0_PdS1_S1_iidd_param_6,
	.param .u32 _Z24compute_gradients_kernelPKdS0_S0_PdS1_S1_iidd_param_7,
	.param .f64 _Z24compute_gradients_kernelPKdS0_S0_PdS1_S1_iidd_param_8,
	.param .f64 _Z24compute_gradients_kernelPKdS0_S0_PdS1_S1_iidd_param_9
)
{
	.reg .pred 	%p<24>;
	.reg .b32 	%r<58>;
	.reg .b64 	%rd<53>;
	.reg .b64 	%fd<139>;

	ld.param.u64 	%rd21, [_Z24compute_gradients_kernelPKdS0_S0_PdS1_S1_iidd_param_0];
	ld.param.u64 	%rd22, [_Z24compute_gradients_kernelPKdS0_S0_PdS1_S1_iidd_param_2];
	ld.param.u64 	%rd23, [_Z24compute_gradients_kernelPKdS0_S0_PdS1_S1_iidd_param_5];
	ld.param.u32 	%r32, [_Z24compute_gradients_kernelPKdS0_S0_PdS1_S1_iidd_param_6];
	ld.param.u32 	%r31, [_Z24compute_gradients_kernelPKdS0_S0_PdS1_S1_iidd_param_7];
	ld.param.f64 	%fd21, [_Z24compute_gradients_kernelPKdS0_S0_PdS1_S1_iidd_param_8];
	ld.param.f64 	%fd22, [_Z24compute_gradients_kernelPKdS0_S0_PdS1_S1_iidd_param_9];
	cvta.to.global.u64 	%rd1, %rd22;
	cvta.to.global.u64 	%rd2, %rd21;
	cvta.to.global.u64 	%rd3, %rd23;
	mov.u32 	%r1, %tid.x;
	mov.u32 	%r33, %ctaid.x;
	mov.u32 	%r57, %ntid.x;
	mad.lo.s32 	%r3, %r33, %r57, %r1;
	setp.ge.s32 	%p1, %r3, %r32;
	mov.f64 	%fd138, 0d0000000000000000;
	@%p1 bra 	$L__BB2_21;
	setp.lt.s32 	%p2, %r31, 1;
	mov.f64 	%fd137, 0d0000000000000000;
	@%p2 bra 	$L__BB2_14;
	mul.lo.s32 	%r4, %r31, %r3;
	and.b32  	%r5, %r31, 15;
	setp.lt.u32 	%p3, %r31, 16;
	mov.f64 	%fd137, 0d0000000000000000;
	mov.b32 	%r52, 0;
	@%p3 bra 	$L__BB2_5;
	and.b32  	%r52, %r31, 2147483632;
	neg.s32 	%r50, %r52;
	add.s64 	%rd49, %rd1, 64;
	mov.f64 	%fd137, 0d0000000000000000;
	mov.u32 	%r49, %r4;
$L__BB2_4:
	.pragma "nounroll";
	mul.wide.s32 	%rd24, %r49, 8;
	add.s64 	%rd25, %rd2, %rd24;
	ld.global.f64 	%fd28, [%rd25];
	ld.global.f64 	%fd29, [%rd49+-64];
	fma.rn.f64 	%fd30, %fd28, %fd29, %fd137;
	ld.global.f64 	%fd31, [%rd25+8];
	ld.global.f64 	%fd32, [%rd49+-56];
	fma.rn.f64 	%fd33, %fd31, %fd32, %fd30;
	ld.global.f64 	%fd34, [%rd25+16];
	ld.global.f64 	%fd35, [%rd49+-48];
	fma.rn.f64 	%fd36, %fd34, %fd35, %fd33;
	ld.global.f64 	%fd37, [%rd25+24];
	ld.global.f64 	%fd38, [%rd49+-40];
	fma.rn.f64 	%fd39, %fd37, %fd38, %fd36;
	ld.global.f64 	%fd40, [%rd25+32];
	ld.global.f64 	%fd41, [%rd49+-32];
	fma.rn.f64 	%fd42, %fd40, %fd41, %fd39;
	ld.global.f64 	%fd43, [%rd25+40];
	ld.global.f64 	%fd44, [%rd49+-24];
	fma.rn.f64 	%fd45, %fd43, %fd44, %fd42;
	ld.global.f64 	%fd46, [%rd25+48];
	ld.global.f64 	%fd47, [%rd49+-16];
	fma.rn.f64 	%fd48, %fd46, %fd47, %fd45;
	ld.global.f64 	%fd49, [%rd25+56];
	ld.global.f64 	%fd50, [%rd49+-8];
	fma.rn.f64 	%fd51, %fd49, %fd50, %fd48;
	ld.global.f64 	%fd52, [%rd25+64];
	ld.global.f64 	%fd53, [%rd49];
	fma.rn.f64 	%fd54, %fd52, %fd53, %fd51;
	ld.global.f64 	%fd55, [%rd25+72];
	ld.global.f64 	%fd56, [%rd49+8];
	fma.rn.f64 	%fd57, %fd55, %fd56, %fd54;
	ld.global.f64 	%fd58, [%rd25+80];
	ld.global.f64 	%fd59, [%rd49+16];
	fma.rn.f64 	%fd60, %fd58, %fd59, %fd57;
	ld.global.f64 	%fd61, [%rd25+88];
	ld.global.f64 	%fd62, [%rd49+24];
	fma.rn.f64 	%fd63, %fd61, %fd62, %fd60;
	ld.global.f64 	%fd64, [%rd25+96];
	ld.global.f64 	%fd65, [%rd49+32];
	fma.rn.f64 	%fd66, %fd64, %fd65, %fd63;
	ld.global.f64 	%fd67, [%rd25+104];
	ld.global.f64 	%fd68, [%rd49+40];
	fma.rn.f64 	%fd69, %fd67, %fd68, %fd66;
	ld.global.f64 	%fd70, [%rd25+112];
	ld.global.f64 	%fd71, [%rd49+48];
	fma.rn.f64 	%fd72, %fd70, %fd71, %fd69;
	ld.global.f64 	%fd73, [%rd25+120];
	ld.global.f64 	%fd74, [%rd49+56];
	fma.rn.f64 	%fd137, %fd73, %fd74, %fd72;
	add.s32 	%r50, %r50, 16;
	add.s32 	%r49, %r49, 16;
	add.s64 	%rd49, %rd49, 128;
	setp.ne.s32 	%p4, %r50, 0;
	@%p4 bra 	$L__BB2_4;
$L__BB2_5:
	setp.eq.s32 	%p5, %r5, 0;
	@%p5 bra 	$L__BB2_14;
	and.b32  	%r13, %r31, 7;
	setp.lt.u32 	%p6, %r5, 8;
	@%p6 bra 	$L__BB2_8;
	add.s32 	%r35, %r52, %r4;
	mul.wide.s32 	%rd26, %r35, 8;
	add.s64 	%rd27, %rd2, %rd26;
	ld.global.f64 	%fd76, [%rd27];
	mul.wide.u32 	%rd28, %r52, 8;
	add.s64 	%rd29, %rd1, %rd28;
	ld.global.f64 	%fd77, [%rd29];
	fma.rn.f64 	%fd78, %fd76, %fd77, %fd137;
	ld.global.f64 	%fd79, [%rd27+8];
	ld.global.f64 	%fd80, [%rd29+8];
	fma.rn.f64 	%fd81, %fd79, %fd80, %fd78;
	ld.global.f64 	%fd82, [%rd27+16];
	ld.global.f64 	%fd83, [%rd29+16];
	fma.rn.f64 	%fd84, %fd82, %fd83, %fd81;
	ld.global.f64 	%fd85, [%rd27+24];
	ld.global.f64 	%fd86, [%rd29+24];
	fma.rn.f64 	%fd87, %fd85, %fd86, %fd84;
	ld.global.f64 	%fd88, [%rd27+32];
	ld.global.f64 	%fd89, [%rd29+32];
	fma.rn.f64 	%fd90, %fd88, %fd89, %fd87;
	ld.global.f64 	%fd91, [%rd27+40];
	ld.global.f64 	%fd92, [%rd29+40];
	fma.rn.f64 	%fd93, %fd91, %fd92, %fd90;
	ld.global.f64 	%fd94, [%rd27+48];
	ld.global.f64 	%fd95, [%rd29+48];
	fma.rn.f64 	%fd96, %fd94, %fd95, %fd93;
	ld.global.f64 	%fd97, [%rd27+56];
	ld.global.f64 	%fd98, [%rd29+56];
	fma.rn.f64 	%fd137, %fd97, %fd98, %fd96;
	add.s32 	%r52, %r52, 8;
$L__BB2_8:
	setp.eq.s32 	%p7, %r13, 0;
	@%p7 bra 	$L__BB2_14;
	and.b32  	%r16, %r31, 3;
	setp.lt.u32 	%p8, %r13, 4;
	@%p8 bra 	$L__BB2_11;
	add.s32 	%r36, %r52, %r4;
	mul.wide.s32 	%rd30, %r36, 8;
	add.s64 	%rd31, %rd2, %rd30;
	ld.global.f64 	%fd100, [%rd31];
	mul.wide.u32 	%rd32, %r52, 8;
	add.s64 	%rd33, %rd1, %rd32;
	ld.global.f64 	%fd101, [%rd33];
	fma.rn.f64 	%fd102, %fd100, %fd101, %fd137;
	ld.global.f64 	%fd103, [%rd31+8];
	ld.global.f64 	%fd104, [%rd33+8];
	fma.rn.f64 	%fd105, %fd103, %fd104, %fd102;
	ld.global.f64 	%fd106, [%rd31+16];
	ld.global.f64 	%fd107, [%rd33+16];
	fma.rn.f64 	%fd108, %fd106, %fd107, %fd105;
	ld.global.f64 	%fd109, [%rd31+24];
	ld.global.f64 	%fd110, [%rd33+24];
	fma.rn.f64 	%fd137, %fd109, %fd110, %fd108;
	add.s32 	%r52, %r52, 4;
$L__BB2_11:
	setp.eq.s32 	%p9, %r16, 0;
	@%p9 bra 	$L__BB2_14;
	mul.wide.u32 	%rd34, %r52, 8;
	add.s64 	%rd50, %rd1, %rd34;
	add.s32 	%r55, %r52, %r4;
	neg.s32 	%r54, %r16;
$L__BB2_13:
	.pragma "nounroll";
	mul.wide.s32 	%rd35, %r55, 8;
	add.s64 	%rd36, %rd2, %rd35;
	ld.global.f64 	%fd111, [%rd36];
	ld.global.f64 	%fd112, [%rd50];
	fma.rn.f64 	%fd137, %fd111, %fd112, %fd137;
	add.s64 	%rd50, %rd50, 8;
	add.s32 	%r55, %r55, 1;
	add.s32 	%r54, %r54, 1;
	setp.ne.s32 	%p10, %r54, 0;
	@%p10 bra 	$L__BB2_13;
$L__BB2_14:
	ld.param.u64 	%rd47, [_Z24compute_gradients_kernelPKdS0_S0_PdS1_S1_iidd_param_3];
	ld.param.u64 	%rd46, [_Z24compute_gradients_kernelPKdS0_S0_PdS1_S1_iidd_param_1];
	cvta.to.global.u64 	%rd37, %rd47;
	ld.global.f64 	%fd114, [%rd37];
	add.f64 	%fd115, %fd137, %fd114;
	cvta.to.global.u64 	%rd38, %rd46;
	mul.wide.s32 	%rd39, %r3, 8;
	add.s64 	%rd40, %rd38, %rd39;
	ld.global.f64 	%fd116, [%rd40];
	sub.f64 	%fd14, %fd116, %fd115;
	abs.f64 	%fd117, %fd14;
	setp.leu.f64 	%p11, %fd117, %fd21;
	mov.f64 	%fd138, 0d0000000000000000;
	@%p11 bra 	$L__BB2_21;
	setp.lt.s32 	%p12, %r31, 1;
	@%p12 bra 	$L__BB2_20;
	ld.param.u64 	%rd48, [_Z24compute_gradients_kernelPKdS0_S0_PdS1_S1_iidd_param_4];
	neg.f64 	%fd15, %fd22;
	mul.lo.s32 	%r25, %r31, %r3;
	setp.gt.f64 	%p13, %fd14, 0d0000000000000000;
	selp.u32 	%r38, 1, 0, %p13;
	setp.lt.f64 	%p14, %fd14, 0d0000000000000000;
	selp.s32 	%r39, -1, 0, %p14;
	add.s32 	%r40, %r39, %r38;
	cvt.rn.f64.s32 	%fd16, %r40;
	cvta.to.global.u64 	%rd10, %rd48;
	mov.b32 	%r56, 0;
$L__BB2_17:
	mul.wide.u32 	%rd41, %r56, 8;
	add.s64 	%rd11, %rd10, %rd41;
	add.s32 	%r41, %r56, %r25;
	mul.wide.s32 	%rd42, %r41, 8;
	add.s64 	%rd43, %rd2, %rd42;
	ld.global.f64 	%fd118, [%rd43];
	mul.f64 	%fd119, %fd118, %fd15;
	mul.f64 	%fd17, %fd119, %fd16;
	ld.global.u64 	%rd51, [%rd11];
$L__BB2_18:
	mov.b64 	%fd120, %rd51;
	add.f64 	%fd121, %fd17, %fd120;
	mov.b64 	%rd44, %fd121;
	atom.relaxed.global.cas.b64 	%rd14, [%rd11], %rd51, %rd44;
	setp.ne.s64 	%p15, %rd51, %rd14;
	mov.u64 	%rd51, %rd14;
	@%p15 bra 	$L__BB2_18;
	add.s32 	%r56, %r56, 1;
	setp.ne.s32 	%p16, %r56, %r31;
	@%p16 bra 	$L__BB2_17;
$L__BB2_20:
	neg.f64 	%fd122, %fd22;
	setp.gt.f64 	%p17, %fd14, 0d0000000000000000;
	selp.u32 	%r42, 1, 0, %p17;
	setp.lt.f64 	%p18, %fd14, 0d0000000000000000;
	selp.s32 	%r43, -1, 0, %p18;
	add.s32 	%r44, %r43, %r42;
	cvt.rn.f64.s32 	%fd123, %r44;
	mul.f64 	%fd138, %fd122, %fd123;
$L__BB2_21:
	shl.b32 	%r45, %r1, 3;
	mov.u32 	%r46, shared_mem;
	add.s32 	%r28, %r46, %r45;
	st.shared.f64 	[%r28], %fd138;
	bar.sync 	0;
	setp.lt.u32 	%p19, %r57, 2;
	@%p19 bra 	$L__BB2_25;
$L__BB2_22:
	shr.u32 	%r30, %r57, 1;
	setp.ge.u32 	%p20, %r1, %r30;
	@%p20 bra 	$L__BB2_24;
	shl.b32 	%r47, %r30, 3;
	add.s32 	%r48, %r28, %r47;
	ld.shared.f64 	%fd124, [%r48];
	ld.shared.f64 	%fd125, [%r28];
	add.f64 	%fd126, %fd124, %fd125;
	st.shared.f64 	[%r28], %fd126;
$L__BB2_24:
	bar.sync 	0;
	setp.gt.u32 	%p21, %r57, 3;
	mov.u32 	%r57, %r30;
	@%p21 bra 	$L__BB2_22;
$L__BB2_25:
	setp.ne.s32 	%p22, %r1, 0;
	@%p22 bra 	$L__BB2_28;
	ld.shared.f64 	%fd20, [shared_mem];
	ld.global.u64 	%rd52, [%rd3];
$L__BB2_27:
	mov.b64 	%fd127, %rd52;
	add.f64 	%fd128, %fd20, %fd127;
	mov.b64 	%rd45, %fd128;
	atom.relaxed.global.cas.b64 	%rd17, [%rd3], %rd52, %rd45;
	setp.ne.s64 	%p23, %rd52, %rd17;
	mov.u64 	%rd52, %rd17;
	@%p23 bra 	$L__BB2_27;
$L__BB2_28:
	ret;

}


// ===== COMPILED SASS (sm_100) =====

	.target	sm_100

	.elftype	@"ET_EXEC"


//--------------------- .note.nv.tkinfo           --------------------------
	.section	.note.nv.tkinfo,"",@"SHT_NOTE"
	.sectionflags	@"SHF_NOTE_NV_TKINFO"
	.tkinfo
        /*0018*/ 	.word	0x00000002
        /*0030*/ 	.string	""
        /*0030*/ 	.string	"ptxas"
        /*0030*/ 	.string	"Cuda compilation tools, release 13.0, V13.0.88"
        /*0030*/ 	.string	"Build cuda_13.0.r13.0/compiler.36424714_0"
        /*0030*/ 	.string	"-arch sm_100 -m 64 "



//--------------------- .note.nv.cuinfo           --------------------------
	.section	.note.nv.cuinfo,"",@"SHT_NOTE"
	.sectionflags	@"SHF_NOTE_NV_CUINFO"
        /*0018*/ 	.short	0x0002
        /*001a*/ 	.short	0x0064
        /*001c*/ 	.short	0x0082
	.zero		2


//--------------------- .nv.info                  --------------------------
	.section	.nv.info,"",@"SHT_CUDA_INFO"
	.align	4


	//----- nvinfo : EIATTR_REGCOUNT
	.align		4
        /*0000*/ 	.byte	0x04, 0x2f
        /*0002*/ 	.short	(.L_1 - .L_0)
	.align		4
.L_0:
        /*0004*/ 	.word	index@(_Z18dot_product_kernelPKdS0_Pdiid)
        /*0008*/ 	.word	0x0000001f


	//----- nvinfo : EIATTR_FRAME_SIZE
	.align		4
.L_1:
        /*000c*/ 	.byte	0x04, 0x11
        /*000e*/ 	.short	(.L_3 - .L_2)
	.align		4
.L_2:
        /*0010*/ 	.word	index@(_Z18dot_product_kernelPKdS0_Pdiid)
        /*0014*/ 	.word	0x00000000


	//----- nvinfo : EIATTR_REGCOUNT
	.align		4
.L_3:
        /*0018*/ 	.byte	0x04, 0x2f
        /*001a*/ 	.short	(.L_5 - .L_4)
	.align		4
.L_4:
        /*001c*/ 	.word	index@(_Z21update_weights_kernelPdS_S_S_did)
        /*0020*/ 	.word	0x00000019


	//----- nvinfo : EIATTR_FRAME_SIZE
	.align		4
.L_5:
        /*0024*/ 	.byte	0x04, 0x11
        /*0026*/ 	.short	(.L_7 - .L_6)
	.align		4
.L_6:
        /*0028*/ 	.word	index@($__internal_0_$__cuda_sm20_div_rn_f64_full)
        /*002c*/ 	.word	0x00000000


	//----- nvinfo : EIATTR_FRAME_SIZE
	.align		4
.L_7:
        /*0030*/ 	.byte	0x04, 0x11
        /*0032*/ 	.short	(.L_9 - .L_8)
	.align		4
.L_8:
        /*0034*/ 	.word	index@(_Z21update_weights_kernelPdS_S_S_did)
        /*0038*/ 	.word	0x00000000


	//----- nvinfo : EIATTR_REGCOUNT
	.align		4
.L_9:
        /*003c*/ 	.byte	0x04, 0x2f
        /*003e*/ 	.short	(.L_11 - .L_10)
	.align		4
.L_10:
        /*0040*/ 	.word	index@(_Z24compute_gradients_kernelPKdS0_S0_PdS1_S1_iidd)
        /*0044*/ 	.word	0x00000020


	//----- nvinfo : EIATTR_FRAME_SIZE
	.align		4
.L_11:
        /*0048*/ 	.byte	0x04, 0x11
        /*004a*/ 	.short	(.L_13 - .L_12)
	.align		4
.L_12:
        /*004c*/ 	.word	index@(_Z24compute_gradients_kernelPKdS0_S0_PdS1_S1_iidd)
        /*0050*/ 	.word	0x00000000


	//----- nvinfo : EIATTR_MIN_STACK_SIZE
	.align		4
.L_13:
        /*0054*/ 	.byte	0x04, 0x12
        /*0056*/ 	.short	(.L_15 - .L_14)
	.align		4
.L_14:
        /*0058*/ 	.word	index@(_Z24compute_gradients_kernelPKdS0_S0_PdS1_S1_iidd)
        /*005c*/ 	.word	0x00000000


	//----- nvinfo : EIATTR_MIN_STACK_SIZE
	.align		4
.L_15:
        /*0060*/ 	.byte	0x04, 0x12
        /*0062*/ 	.short	(.L_17 - .L_16)
	.align		4
.L_16:
        /*0064*/ 	.word	index@(_Z21update_weights_kernelPdS_S_S_did)
        /*0068*/ 	.word	0x00000000


	//----- nvinfo : EIATTR_MIN_STACK_SIZE
	.align		4
.L_17:
        /*006c*/ 	.byte	0x04, 0x12
        /*006e*/ 	.short	(.L_19 - .L_18)
	.align		4
.L_18:
        /*0070*/ 	.word	index@(_Z18dot_product_kernelPKdS0_Pdiid)
        /*0074*/ 	.word	0x00000000
.L_19:


//--------------------- .nv.compat                --------------------------
	.section	.nv.compat,"",@"SHT_CUDA_COMPAT_INFO"
	.align	4
        /*0000*/ 	.byte	0x02, 0x09, 0x00, 0x00, 0x02, 0x02, 0x01, 0x00, 0x02, 0x05, 0x05, 0x00, 0x03, 0x07, 0x01, 0x01
        /*0010*/ 	.byte	0x02, 0x03, 0x00, 0x00, 0x02, 0x06, 0x01, 0x00, 0x04, 0x0b, 0x08, 0x00, 0x01, 0x00, 0x00, 0x00
        /*0020*/ 	.byte	0x00, 0x00, 0x00, 0x00


//--------------------- .nv.info._Z24compute_gradients_kernelPKdS0_S0_PdS1_S1_iidd --------------------------
	.section	.nv.info._Z24compute_gradients_kernelPKdS0_S0_PdS1_S1_iidd,"",@"SHT_CUDA_INFO"
	.sectionflags	@""
	.align	4


	//----- nvinfo : EIATTR_CUDA_API_VERSION
	.align		4
        /*0000*/ 	.byte	0x04, 0x37
        /*0002*/ 	.short	(.L_21 - .L_20)
.L_20:
        /*0004*/ 	.word	0x00000082


	//----- nvinfo : EIATTR_KPARAM_INFO
	.align		4
.L_21:
        /*0008*/ 	.byte	0x04, 0x17
        /*000a*/ 	.short	(.L_23 - .L_22)
.L_22:
        /*000c*/ 	.word	0x00000000
        /*0010*/ 	.short	0x0009
        /*0012*/ 	.short	0x0040
        /*0014*/ 	.byte	0x00, 0xf0, 0x21, 0x00


	//----- nvinfo : EIATTR_KPARAM_INFO
	.align		4
.L_23:
        /*0018*/ 	.byte	0x04, 0x17
        /*001a*/ 	.short	(.L_25 - .L_24)
.L_24:
        /*001c*/ 	.word	0x00000000
        /*0020*/ 	.short	0x0008
        /*0022*/ 	.short	0x0038
        /*0024*/ 	.byte	0x00, 0xf0, 0x21, 0x00


	//----- nvinfo : EIATTR_KPARAM_INFO
	.align		4
.L_25:
        /*0028*/ 	.byte	0x04, 0x17
        /*002a*/ 	.short	(.L_27 - .L_26)
.L_26:
        /*002c*/ 	.word	0x00000000
        /*0030*/ 	.short	0x0007
        /*0032*/ 	.short	0x0034
        /*0034*/ 	.byte	0x00, 0xf0, 0x11, 0x00


	//----- nvinfo : EIATTR_KPARAM_INFO
	.align		4
.L_27:
        /*0038*/ 	.byte	0x04, 0x17
        /*003a*/ 	.short	(.L_29 - .L_28)
.L_28:
        /*003c*/ 	.word	0x00000000
        /*0040*/ 	.short	0x0006
        /*0042*/ 	.short	0x0030
        /*0044*/ 	.byte	0x00, 0xf0, 0x11, 0x00


	//----- nvinfo : EIATTR_KPARAM_INFO
	.align		4
.L_29:
        /*0048*/ 	.byte	0x04, 0x17
        /*004a*/ 	.short	(.L_31 - .L_30)
.L_30:
        /*004c*/ 	.word	0x00000000
        /*0050*/ 	.short	0x0005
        /*0052*/ 	.short	0x0028
        /*0054*/ 	.byte	0x00, 0xf5, 0x21, 0x00


	//----- nvinfo : EIATTR_KPARAM_INFO
	.align		4
.L_31:
        /*0058*/ 	.byte	0x04, 0x17
        /*005a*/ 	.short	(.L_33 - .L_32)
.L_32:
        /*005c*/ 	.word	0x00000000
        /*0060*/ 	.short	0x0004
        /*0062*/ 	.short	0x0020
        /*0064*/ 	.byte	0x00, 0xf5, 0x21, 0x00


	//----- nvinfo : EIATTR_KPARAM_INFO
	.align		4
.L_33:
        /*0068*/ 	.byte	0x04, 0x17
        /*006a*/ 	.short	(.L_35 - .L_34)
.L_34:
        /*006c*/ 	.word	0x00000000
        /*0070*/ 	.short	0x0003
        /*0072*/ 	.short	0x0018
        /*0074*/ 	.byte	0x00, 0xf5, 0x21, 0x00


	//----- nvinfo : EIATTR_KPARAM_INFO
	.align		4
.L_35:
        /*0078*/ 	.byte	0x04, 0x17
        /*007a*/ 	.short	(.L_37 - .L_36)
.L_36:
        /*007c*/ 	.word	0x00000000
        /*0080*/ 	.short	0x0002
        /*0082*/ 	.short	0x0010
        /*0084*/ 	.byte	0x00, 0xf5, 0x21, 0x00


	//----- nvinfo : EIATTR_KPARAM_INFO
	.align		4
.L_37:
        /*0088*/ 	.byte	0x04, 0x17
        /*008a*/ 	.short	(.L_39 - .L_38)
.L_38:
        /*008c*/ 	.word	0x00000000
        /*0090*/ 	.short	0x0001
        /*0092*/ 	.short	0x0008
        /*0094*/ 	.byte	0x00, 0xf5, 0x21, 0x00


	//----- nvinfo : EIATTR_KPARAM_INFO
	.align		4
.L_39:
        /*0098*/ 	.byte	0x04, 0x17
        /*009a*/ 	.short	(.L_41 - .L_40)
.L_40:
        /*009c*/ 	.word	0x00000000
        /*00a0*/ 	.short	0x0000
        /*00a2*/ 	.short	0x0000
        /*00a4*/ 	.byte	0x00, 0xf5, 0x21, 0x00


	//----- nvinfo : EIATTR_SPARSE_MMA_MASK
	.align		4
.L_41:
        /*00a8*/ 	.byte	0x03, 0x50
        /*00aa*/ 	.short	0x0000


	//----- nvinfo : EIATTR_MAXREG_COUNT
	.align		4
        /*00ac*/ 	.byte	0x03, 0x1b
        /*00ae*/ 	.short	0x00ff


	//----- nvinfo : EIATTR_NUM_BARRIERS
	.align		4
        /*00b0*/ 	.byte	0x02, 0x4c
        /*00b2*/ 	.byte	0x01
	.zero		1


	//----- nvinfo : EIATTR_MERCURY_ISA_VERSION
	.align		4
        /*00b4*/ 	.byte	0x03, 0x5f
        /*00b6*/ 	.short	0x0101


	//----- nvinfo : EIATTR_VRC_CTA_INIT_COUNT
	.align		4
        /*00b8*/ 	.byte	0x02, 0x4a
	.zero		1
	.zero		1


	//----- nvinfo : EIATTR_EXIT_INSTR_OFFSETS
	.align		4
        /*00bc*/ 	.byte	0x04, 0x1c
        /*00be*/ 	.short	(.L_43 - .L_42)


	//   ....[0]....
.L_42:
        /*00c0*/ 	.word	0x00000f40


	//   ....[1]....
        /*00c4*/ 	.word	0x00001030


	//----- nvinfo : EIATTR_CRS_STACK_SIZE
	.align		4
.L_43:
        /*00c8*/ 	.byte	0x04, 0x1e
        /*00ca*/ 	.short	(.L_45 - .L_44)
.L_44:
        /*00cc*/ 	.word	0x00000000


	//----- nvinfo : EIATTR_CBANK_PARAM_SIZE
	.align		4
.L_45:
        /*00d0*/ 	.byte	0x03, 0x19
        /*00d2*/ 	.short	0x0048


	//----- nvinfo : EIATTR_PARAM_CBANK
	.align		4
        /*00d4*/ 	.byte	0x04, 0x0a
        /*00d6*/ 	.short	(.L_47 - .L_46)
	.align		4
.L_46:
        /*00d8*/ 	.word	index@(.nv.constant0._Z24compute_gradients_kernelPKdS0_S0_PdS1_S1_iidd)
        /*00dc*/ 	.short	0x0380
        /*00de*/ 	.short	0x0048


	//----- nvinfo : EIATTR_SW_WAR
	.align		4
.L_47:
        /*00e0*/ 	.byte	0x04, 0x36
        /*00e2*/ 	.short	(.L_49 - .L_48)
.L_48:
        /*00e4*/ 	.word	0x00000008
.L_49:


//--------------------- .nv.info._Z21update_weights_kernelPdS_S_S_did --------------------------
	.section	.nv.info._Z21update_weights_kernelPdS_S_S_did,"",@"SHT_CUDA_INFO"
	.sectionflags	@""
	.align	4


	//----- nvinfo : EIATTR_CUDA_API_VERSION
	.align		4
        /*0000*/ 	.byte	0x04, 0x37
        /*0002*/ 	.short	(.L_51 - .L_50)
.L_50:
        /*0004*/ 	.word	0x00000082


	//----- nvinfo : EIATTR_KPARAM_INFO
	.align		4
.L_51:
        /*0008*/ 	.byte	0x04, 0x17
        /*000a*/ 	.short	(.L_53 - .L_52)
.L_52:
        /*000c*/ 	.word	0x00000000
        /*0010*/ 	.short	0x0006
        /*0012*/ 	.short	0x0030
        /*0014*/ 	.byte	0x00, 0xf0, 0x21, 0x00


	//----- nvinfo : EIATTR_KPARAM_INFO
	.align		4
.L_53:
        /*0018*/ 	.byte	0x04, 0x17
        /*001a*/ 	.short	(.L_55 - .L_54)
.L_54:
        /*001c*/ 	.word	0x00000000
        /*0020*/ 	.short	0x0005
        /*0022*/ 	.short	0x0028
        /*0024*/ 	.byte	0x00, 0xf0, 0x11, 0x00


	//----- nvinfo : EIATTR_KPARAM_INFO
	.align		4
.L_55:
        /*0028*/ 	.byte	0x04, 0x17
        /*002a*/ 	.short	(.L_57 - .L_56)
.L_56:
        /*002c*/ 	.word	0x00000000
        /*0030*/ 	.short	0x0004
        /*0032*/ 	.short	0x0020
        /*0034*/ 	.byte	0x00, 0xf0, 0x21, 0x00


	//----- nvinfo : EIATTR_KPARAM_INFO
	.align		4
.L_57:
        /*0038*/ 	.byte	0x04, 0x17
        /*003a*/ 	.short	(.L_59 - .L_58)
.L_58:
        /*003c*/ 	.word	0x00000000
        /*0040*/ 	.short	0x0003
        /*0042*/ 	.short	0x0018
        /*0044*/ 	.byte	0x00, 0xf5, 0x21, 0x00


	//----- nvinfo : EIATTR_KPARAM_INFO
	.align		4
.L_59:
        /*0048*/ 	.byte	0x04, 0x17
        /*004a*/ 	.short	(.L_61 - .L_60)
.L_60:
        /*004c*/ 	.word	0x00000000
        /*0050*/ 	.short	0x0002
        /*0052*/ 	.short	0x0010
        /*0054*/ 	.byte	0x00, 0xf5, 0x21, 0x00


	//----- nvinfo : EIATTR_KPARAM_INFO
	.align		4
.L_61:
        /*0058*/ 	.byte	0x04, 0x17
        /*005a*/ 	.short	(.L_63 - .L_62)
.L_62:
        /*005c*/ 	.word	0x00000000
        /*0060*/ 	.short	0x0001
        /*0062*/ 	.short	0x0008
        /*0064*/ 	.byte	0x00, 0xf5, 0x21, 0x00


	//----- nvinfo : EIATTR_KPARAM_INFO
	.align		4
.L_63:
        /*0068*/ 	.byte	0x04, 0x17
        /*006a*/ 	.short	(.L_65 - .L_64)
.L_64:
        /*006c*/ 	.word	0x00000000
        /*0070*/ 	.short	0x0000
        /*0072*/ 	.short	0x0000
        /*0074*/ 	.byte	0x00, 0xf5, 0x21, 0x00


	//----- nvinfo : EIATTR_SPARSE_MMA_MASK
	.align		4
.L_65:
        /*0078*/ 	.byte	0x03, 0x50
        /*007a*/ 	.short	0x0000


	//----- nvinfo : EIATTR_MAXREG_COUNT
	.align		4
        /*007c*/ 	.byte	0x03, 0x1b
        /*007e*/ 	.short	0x00ff


	//----- nvinfo : EIATTR_MERCURY_ISA_VERSION
	.align		4
        /*0080*/ 	.byte	0x03, 0x5f
        /*0082*/ 	.short	0x0101


	//----- nvinfo : EIATTR_VRC_CTA_INIT_COUNT
	.align		4
        /*0084*/ 	.byte	0x02, 0x4a
	.zero		1
	.zero		1


	//----- nvinfo : EIATTR_EXIT_INSTR_OFFSETS
	.align		4
        /*0088*/ 	.byte	0x04, 0x1c
        /*008a*/ 	.short	(.L_67 - .L_66)


	//   ....[0]....
.L_66:
        /*008c*/ 	.word	0x000002d0


	//   ....[1]....
        /*0090*/ 	.word	0x000004f0


	//----- nvinfo : EIATTR_CRS_STACK_SIZE
	.align		4
.L_67:
        /*0094*/ 	.byte	0x04, 0x1e
        /*0096*/ 	.short	(.L_69 - .L_68)
.L_68:
        /*0098*/ 	.word	0x00000000


	//----- nvinfo : EIATTR_CBANK_PARAM_SIZE
	.align		4
.L_69:
        /*009c*/ 	.byte	0x03, 0x19
        /*009e*/ 	.short	0x0038


	//----- nvinfo : EIATTR_PARAM_CBANK
	.align		4
        /*00a0*/ 	.byte	0x04, 0x0a
        /*00a2*/ 	.short	(.L_71 - .L_70)
	.align		4
.L_70:
        /*00a4*/ 	.word	index@(.nv.constant0._Z21update_weights_kernelPdS_S_S_did)
        /*00a8*/ 	.short	0x0380
        /*00aa*/ 	.short	0x0038


	//----- nvinfo : EIATTR_SW_WAR
	.align		4
.L_71:
        /*00ac*/ 	.byte	0x04, 0x36
        /*00ae*/ 	.short	(.L_73 - .L_72)
.L_72:
        /*00b0*/ 	.word	0x00000008
.L_73:


//--------------------- .nv.info._Z18dot_product_kernelPKdS0_Pdiid --------------------------
	.section	.nv.info._Z18dot_product_kernelPKdS0_Pdiid,"",@"SHT_CUDA_INFO"
	.sectionflags	@""
	.align	4


	//----- nvinfo : EIATTR_CUDA_API_VERSION
	.align		4
        /*0000*/ 	.byte	0x04, 0x37
        /*0002*/ 	.short	(.L_75 - .L_74)
.L_74:
        /*0004*/ 	.word	0x00000082


	//----- nvinfo : EIATTR_KPARAM_INFO
	.align		4
.L_75:
        /*0008*/ 	.byte	0x04, 0x17
        /*000a*/ 	.short	(.L_77 - .L_76)
.L_76:
        /*000c*/ 	.word	0x00000000
        /*0010*/ 	.short	0x0005
        /*0012*/ 	.short	0x0020
        /*0014*/ 	.byte	0x00, 0xf0, 0x21, 0x00


	//----- nvinfo : EIATTR_KPARAM_INFO
	.align		4
.L_77:
        /*0018*/ 	.byte	0x04, 0x17
        /*001a*/ 	.short	(.L_79 - .L_78)
.L_78:
        /*001c*/ 	.word	0x00000000
        /*0020*/ 	.short	0x0004
        /*0022*/ 	.short	0x001c
        /*0024*/ 	.byte	0x00, 0xf0, 0x11, 0x00


	//----- nvinfo : EIATTR_KPARAM_INFO
	.align		4
.L_79:
        /*0028*/ 	.byte	0x04, 0x17
        /*002a*/ 	.short	(.L_81 - .L_80)
.L_80:
        /*002c*/ 	.word	0x00000000
        /*0030*/ 	.short	0x0003
        /*0032*/ 	.short	0x0018
        /*0034*/ 	.byte	0x00, 0xf0, 0x11, 0x00


	//----- nvinfo : EIATTR_KPARAM_INFO
	.align		4
.L_81:
        /*0038*/ 	.byte	0x04, 0x17
        /*003a*/ 	.short	(.L_83 - .L_82)
.L_82:
        /*003c*/ 	.word	0x00000000
        /*0040*/ 	.short	0x0002
        /*0042*/ 	.short	0x0010
        /*0044*/ 	.byte	0x00, 0xf5, 0x21, 0x00


	//----- nvinfo : EIATTR_KPARAM_INFO
	.align		4
.L_83:
        /*0048*/ 	.byte	0x04, 0x17
        /*004a*/ 	.short	(.L_85 - .L_84)
.L_84:
        /*004c*/ 	.word	0x00000000
        /*0050*/ 	.short	0x0001
        /*0052*/ 	.short	0x0008
        /*0054*/ 	.byte	0x00, 0xf5, 0x21, 0x00


	//----- nvinfo : EIATTR_KPARAM_INFO
	.align		4
.L_85:
        /*0058*/ 	.byte	0x04, 0x17
        /*005a*/ 	.short	(.L_87 - .L_86)
.L_86:
        /*005c*/ 	.word	0x00000000
        /*0060*/ 	.short	0x0000
        /*0062*/ 	.short	0x0000
        /*0064*/ 	.byte	0x00, 0xf5, 0x21, 0x00


	//----- nvinfo : EIATTR_SPARSE_MMA_MASK
	.align		4
.L_87:
        /*0068*/ 	.byte	0x03, 0x50
        /*006a*/ 	.short	0x0000


	//----- nvinfo : EIATTR_MAXREG_COUNT
	.align		4
        /*006c*/ 	.byte	0x03, 0x1b
        /*006e*/ 	.short	0x00ff


	//----- nvinfo : EIATTR_MERCURY_ISA_VERSION
	.align		4
        /*0070*/ 	.byte	0x03, 0x5f
        /*0072*/ 	.short	0x0101


	//----- nvinfo : EIATTR_VRC_CTA_INIT_COUNT
	.align		4
        /*0074*/ 	.byte	0x02, 0x4a
	.zero		1
	.zero		1


	//----- nvinfo : EIATTR_EXIT_INSTR_OFFSETS
	.align		4
        /*0078*/ 	.byte	0x04, 0x1c
        /*007a*/ 	.short	(.L_89 - .L_88)


	//   ....[0]....
.L_88:
        /*007c*/ 	.word	0x00000170


	//   ....[1]....
        /*0080*/ 	.word	0x00000c20


	//   ....[2]....
        /*0084*/ 	.word	0x00000c60


	//----- nvinfo : EIATTR_CBANK_PARAM_SIZE
	.align		4
.L_89:
        /*0088*/ 	.byte	0x03, 0x19
        /*008a*/ 	.short	0x0028


	//----- nvinfo : EIATTR_PARAM_CBANK
	.align		4
        /*008c*/ 	.byte	0x04, 0x0a
        /*008e*/ 	.short	(.L_91 - .L_90)
	.align		4
.L_90:
        /*0090*/ 	.word	index@(.nv.constant0._Z18dot_product_kernelPKdS0_Pdiid)
        /*0094*/ 	.short	0x0380
        /*0096*/ 	.short	0x0028


	//----- nvinfo : EIATTR_SW_WAR
	.align		4
.L_91:
        /*0098*/ 	.byte	0x04, 0x36
        /*009a*/ 	.short	(.L_93 - .L_92)
.L_92:
        /*009c*/ 	.word	0x00000008
.L_93:


//--------------------- .nv.callgraph             --------------------------
	.section	.nv.callgraph,"",@"SHT_CUDA_CALLGRAPH"
	.align	4
	.sectionentsize	8
	.align		4
        /*0000*/ 	.word	0x00000000
	.align		4
        /*0004*/ 	.word	0xffffffff
	.align		4
        /*0008*/ 	.word	0x00000000
	.align		4
        /*000c*/ 	.word	0xfffffffe
	.align		4
        /*0010*/ 	.word	0x00000000
	.align		4
        /*0014*/ 	.word	0xfffffffd
	.align		4
        /*0018*/ 	.word	0x00000000
	.align		4
        /*001c*/ 	.word	0xfffffffc


//--------------------- .text._Z24compute_gradients_kernelPKdS0_S0_PdS1_S1_iidd --------------------------
	.section	.text._Z24compute_gradients_kernelPKdS0_S0_PdS1_S1_iidd,"ax",@progbits
	.align	128
        .global         _Z24compute_gradients_kernelPKdS0_S0_PdS1_S1_iidd
        .type           _Z24compute_gradients_kernelPKdS0_S0_PdS1_S1_iidd,@function
        .size           _Z24compute_gradients_kernelPKdS0_S0_PdS1_S1_iidd,(.L_x_36 - _Z24compute_gradients_kernelPKdS0_S0_PdS1_S1_iidd)
        .other          _Z24compute_gradients_kernelPKdS0_S0_PdS1_S1_iidd,@"STO_CUDA_ENTRY STV_DEFAULT"
_Z24compute_gradients_kernelPKdS0_S0_PdS1_S1_iidd:
.text._Z24compute_gradients_kernelPKdS0_S0_PdS1_S1_iidd:
[----:B------:R-:W-:Y:S01]  /*0000*/  LDC R1, c[0x0][0x37c] ;  /* 0x0000df00ff017b82 */ /* 0x000fe20000000800 */
[----:B------:R-:W0:Y:S07]  /*0010*/  S2R R0, SR_TID.X ;  /* 0x0000000000007919 */ /* 0x000e2e0000002100 */
[----:B------:R-:W0:Y:S01]  /*0020*/  S2UR UR4, SR_CTAID.X ;  /* 0x00000000000479c3 */ /* 0x000e220000002500 */
[----:B------:R-:W1:Y:S01]  /*0030*/  LDCU UR5, c[0x0][0x3b0] ;  /* 0x00007600ff0577ac */ /* 0x000e620008000800 */
[----:B------:R-:W-:Y:S01]  /*0040*/  BSSY B0, `(.L_x_0) ;  /* 0x00000da000007945 */ /* 0x000fe20003800000 */
[----:B------:R-:W-:Y:S01]  /*0050*/  CS2R R4, SRZ ;  /* 0x0000000000047805 */ /* 0x000fe2000001ff00 */
[----:B------:R-:W2:Y:S04]  /*0060*/  LDCU.64 UR6, c[0x0][0x358] ;  /* 0x00006b00ff0677ac */ /* 0x000ea80008000a00 */
[----:B------:R-:W0:Y:S02]  /*0070*/  LDC R3, c[0x0][0x360] ;  /* 0x0000d800ff037b82 */ /* 0x000e240000000800 */
[----:B0-----:R-:W-:-:S05]  /*0080*/  IMAD R2, R3, UR4, R0 ;  /* 0x0000000403027c24 */ /* 0x001fca000f8e0200 */
[----:B-1----:R-:W-:-:S13]  /*0090*/  ISETP.GE.AND P0, PT, R2, UR5, PT ;  /* 0x0000000502007c0c */ /* 0x002fda000bf06270 */
[----:B--2---:R-:W-:Y:S05]  /*00a0*/  @P0 BRA `(.L_x_1) ;  /* 0x0000000c004c0947 */ /* 0x004fea0003800000 */
[----:B------:R-:W0:Y:S01]  /*00b0*/  LDC R5, c[0x0][0x3b4] ;  /* 0x0000ed00ff057b82 */ /* 0x000e220000000800 */
[----:B------:R-:W-:Y:S02]  /*00c0*/  CS2R R22, SRZ ;  /* 0x0000000000167805 */ /* 0x000fe4000001ff00 */
[----:B0-----:R-:W-:-:S13]  /*00d0*/  ISETP.GE.AND P0, PT, R5, 0x1, PT ;  /* 0x000000010500780c */ /* 0x001fda0003f06270 */
[----:B------:R-:W-:Y:S05]  /*00e0*/  @!P0 BRA `(.L_x_2) ;  /* 0x0000000800608947 */ /* 0x000fea0003800000 */
[C---:B------:R-:W-:Y:S01]  /*00f0*/  ISETP.GE.U32.AND P2, PT, R5.reuse, 0x10, PT ;  /* 0x000000100500780c */ /* 0x040fe20003f46070 */
[----:B------:R-:W-:Y:S01]  /*0100*/  IMAD R29, R2, R5, RZ ;  /* 0x00000005021d7224 */ /* 0x000fe200078e02ff */
[----:B------:R-:W-:Y:S01]  /*0110*/  LOP3.LUT R24, R5, 0xf, RZ, 0xc0, !PT ;  /* 0x0000000f05187812 */ /* 0x000fe200078ec0ff */
[----:B------:R-:W-:Y:S01]  /*0120*/  IMAD.MOV.U32 R4, RZ, RZ, RZ ;  /* 0x000000ffff047224 */ /* 0x000fe200078e00ff */
[----:B------:R-:W-:Y:S02]  /*0130*/  CS2R R22, SRZ ;  /* 0x0000000000167805 */ /* 0x000fe4000001ff00 */
[----:B------:R-:W-:-:S07]  /*0140*/  ISETP.NE.AND P1, PT, R24, RZ, PT ;  /* 0x000000ff1800720c */ /* 0x000fce0003f25270 */
[----:B------:R-:W-:Y:S06]  /*0150*/  @!P2 BRA `(.L_x_3) ;  /* 0x00000004000ca947 */ /* 0x000fec0003800000 */
[----:B------:R-:W0:Y:S01]  /*0160*/  LDCU.64 UR4, c[0x0][0x390] ;  /* 0x00007200ff0477ac */ /* 0x000e220008000a00 */
[----:B------:R-:W-:Y:S01]  /*0170*/  LOP3.LUT R4, R5, 0x7ffffff0, RZ, 0xc0, !PT ;  /* 0x7ffffff005047812 */ /* 0x000fe200078ec0ff */
[----:B------:R-:W-:Y:S01]  /*0180*/  IMAD.MOV.U32 R25, RZ, RZ, R29 ;  /* 0x000000ffff197224 */ /* 0x000fe200078e001d */
[----:B------:R-:W-:-:S03]  /*0190*/  CS2R R22, SRZ ;  /* 0x0000000000167805 */ /* 0x000fc6000001ff00 */
[----:B------:R-:W-:Y:S01]  /*01a0*/  IMAD.MOV R26, RZ, RZ, -R4 ;  /* 0x000000ffff1a7224 */ /* 0x000fe200078e0a04 */
[----:B0-----:R-:W-:-:S04]  /*01b0*/  UIADD3 UR4, UP0, UPT, UR4, 0x40, URZ ;  /* 0x0000004004047890 */ /* 0x001fc8000ff1e0ff */
[----:B------:R-:W-:Y:S02]  /*01c0*/  UIADD3.X UR5, UPT, UPT, URZ, UR5, URZ, UP0, !UPT ;  /* 0x00000005ff057290 */ /* 0x000fe400087fe4ff */
[----:B------:R-:W-:-:S04]  /*01d0*/  IMAD.U32 R12, RZ, RZ, UR4 ;  /* 0x00000004ff0c7e24 */ /* 0x000fc8000f8e00ff */
[----:B------:R-:W-:-:S07]  /*01e0*/  MOV R13, UR5 ;  /* 0x00000005000d7c02 */ /* 0x000fce0008000f00 */
.L_x_4:
[----:B------:R-:W0:Y:S01]  /*01f0*/  LDC.64 R8, c[0x0][0x380] ;  /* 0x0000e000ff087b82 */ /* 0x000e220000000a00 */
[----:B------:R-:W-:Y:S02]  /*0200*/  IMAD.MOV.U32 R6, RZ, RZ, R12 ;  /* 0x000000ffff067224 */ /* 0x000fe400078e000c */
[----:B------:R-:W-:-:S05]  /*0210*/  IMAD.MOV.U32 R7, RZ, RZ, R13 ;  /* 0x000000ffff077224 */ /* 0x000fca00078e000d */
[----:B------:R-:W2:Y:S04]  /*0220*/  LDG.E.64 R10, desc[UR6][R6.64+-0x40] ;  /* 0xffffc006060a7981 */ /* 0x000ea8000c1e1b00 */
[----:B------:R-:W3:Y:S04]  /*0230*/  LDG.E.64 R16, desc[UR6][R6.64+-0x38] ;  /* 0xffffc80606107981 */ /* 0x000ee8000c1e1b00 */
[----:B------:R-:W4:Y:S04]  /*0240*/  LDG.E.64 R18, desc[UR6][R6.64+-0x28] ;  /* 0xffffd80606127981 */ /* 0x000f28000c1e1b00 */
[----:B------:R-:W5:Y:S01]  /*0250*/  LDG.E.64 R20, desc[UR6][R6.64+0x38] ;  /* 0x0000380606147981 */ /* 0x000f62000c1e1b00 */
[----:B0-----:R-:W-:-:S05]  /*0260*/  IMAD.WIDE R8, R25, 0x8, R8 ;  /* 0x0000000819087825 */ /* 0x001fca00078e0208 */
[----:B------:R-:W2:Y:S04]  /*0270*/  LDG.E.64 R14, desc[UR6][R8.64] ;  /* 0x00000006080e7981 */ /* 0x000ea8000c1e1b00 */
[----:B------:R-:W3:Y:S01]  /*0280*/  LDG.E.64 R12, desc[UR6][R8.64+0x8] ;  /* 0x00000806080c7981 */ /* 0x000ee2000c1e1b00 */
[----:B--2---:R-:W-:-:S03]  /*0290*/  DFMA R22, R14, R10, R22 ;  /* 0x0000000a0e16722b */ /* 0x004fc60000000016 */
[----:B------:R-:W2:Y:S04]  /*02a0*/  LDG.E.64 R14, desc[UR6][R6.64+-0x30] ;  /* 0xffffd006060e7981 */ /* 0x000ea8000c1e1b00 */
[----:B------:R-:W2:Y:S01]  /*02b0*/  LDG.E.64 R10, desc[UR6][R8.64+0x10] ;  /* 0x00001006080a7981 */ /* 0x000ea2000c1e1b00 */
[----:B---3--:R-:W-:-:S03]  /*02c0*/  DFMA R16, R12, R16, R22 ;  /* 0x000000100c10722b */ /* 0x008fc60000000016 */
[----:B------:R-:W4:Y:S04]  /*02d0*/  LDG.E.64 R12, desc[UR6][R8.64+0x18] ;  /* 0x00001806080c7981 */ /* 0x000f28000c1e1b00 */
[----:B------:R-:W5:Y:S01]  /*02e0*/  LDG.E.64 R22, desc[UR6][R8.64+0x78] ;  /* 0x0000780608167981 */ /* 0x000f62000c1e1b00 */
[----:B--2---:R-:W-:-:S03]  /*02f0*/  DFMA R14, R10, R14, R16 ;  /* 0x0000000e0a0e722b */ /* 0x004fc60000000010 */
[----:B------:R-:W2:Y:S04]  /*0300*/  LDG.E.64 R16, desc[UR6][R6.64+-0x20] ;  /* 0xffffe00606107981 */ /* 0x000ea8000c1e1b00 */
[----:B------:R-:W2:Y:S01]  /*0310*/  LDG.E.64 R10, desc[UR6][R8.64+0x20] ;  /* 0x00002006080a7981 */ /* 0x000ea2000c1e1b00 */
[----:B----4-:R-:W-:-:S03]  /*0320*/  DFMA R18, R12, R18, R14 ;  /* 0x000000120c12722b */ /* 0x010fc6000000000e */
[----:B------:R-:W3:Y:S04]  /*0330*/  LDG.E.64 R14, desc[UR6][R6.64+-0x18] ;  /* 0xffffe806060e7981 */ /* 0x000ee8000c1e1b00 */
[----:B------:R-:W3:Y:S01]  /*0340*/  LDG.E.64 R12, desc[UR6][R8.64+0x28] ;  /* 0x00002806080c7981 */ /* 0x000ee2000c1e1b00 */
[----:B--2---:R-:W-:-:S03]  /*0350*/  DFMA R16, R10, R16, R18 ;  /* 0x000000100a10722b */ /* 0x004fc60000000012 */
[----:B------:R-:W2:Y:S04]  /*0360*/  LDG.E.64 R18, desc[UR6][R6.64+-0x10] ;  /* 0xfffff00606127981 */ /* 0x000ea8000c1e1b00 */
[----:B------:R-:W2:Y:S01]  /*0370*/  LDG.E.64 R10, desc[UR6][R8.64+0x30] ;  /* 0x00003006080a7981 */ /* 0x000ea2000c1e1b00 */
[----:B---3--:R-:W-:-:S03]  /*0380*/  DFMA R14, R12, R14, R16 ;  /* 0x0000000e0c0e722b */ /* 0x008fc60000000010 */
        /* <DEDUP_REMOVED lines=20> */
[----:B------:R-:W-:Y:S01]  /*04d0*/  VIADD R26, R26, 0x10 ;  /* 0x000000101a1a7836 */ /* 0x000fe20000000000 */
[----:B--2---:R-:W-:Y:S02]  /*04e0*/  DFMA R18, R10, R18, R12 ;  /* 0x000000120a12722b */ /* 0x004fe4000000000c */
[----:B------:R-:W2:Y:S04]  /*04f0*/  LDG.E.64 R12, desc[UR6][R6.64+0x30] ;  /* 0x00003006060c7981 */ /* 0x000ea8000c1e1b00 */
[----:B------:R-:W2:Y:S02]  /*0500*/  LDG.E.64 R10, desc[UR6][R8.64+0x70] ;  /* 0x00007006080a7981 */ /* 0x000ea4000c1e1b00 */
[----:B---3--:R-:W-:Y:S01]  /*0510*/  DFMA R14, R14, R16, R18 ;  /* 0x000000100e0e722b */ /* 0x008fe20000000012 */
[----:B------:R-:W-:Y:S01]  /*0520*/  ISETP.NE.AND P2, PT, R26, RZ, PT ;  /* 0x000000ff1a00720c */ /* 0x000fe20003f45270 */
[----:B------:R-:W-:-:S06]  /*0530*/  VIADD R25, R25, 0x10 ;  /* 0x0000001019197836 */ /* 0x000fcc0000000000 */
[----:B--2---:R-:W-:Y:S01]  /*0540*/  DFMA R10, R10, R12, R14 ;  /* 0x0000000c0a0a722b */ /* 0x004fe2000000000e */
[----:B------:R-:W-:-:S04]  /*0550*/  IADD3 R12, P3, PT, R6, 0x80, RZ ;  /* 0x00000080060c7810 */ /* 0x000fc80007f7e0ff */
[----:B------:R-:W-:-:S03]  /*0560*/  IADD3.X R13, PT, PT, RZ, R7, RZ, P3, !PT ;  /* 0x00000007ff0d7210 */ /* 0x000fc60001ffe4ff */
[----:B-----5:R-:W-:Y:S01]  /*0570*/  DFMA R22, R22, R20, R10 ;  /* 0x000000141616722b */ /* 0x020fe2000000000a */
[----:B------:R-:W-:Y:S10]  /*0580*/  @P2 BRA `(.L_x_4) ;  /* 0xfffffffc00182947 */ /* 0x000ff4000383ffff */
.L_x_3:
[----:B------:R-:W-:Y:S05]  /*0590*/  @!P1 BRA `(.L_x_2) ;  /* 0x0000000400349947 */ /* 0x000fea0003800000 */
[----:B------:R-:W-:Y:S02]  /*05a0*/  ISETP.GE.U32.AND P1, PT, R24, 0x8, PT ;  /* 0x000000081800780c */ /* 0x000fe40003f26070 */
[----:B------:R-:W-:-:S04]  /*05b0*/  LOP3.LUT R28, R5, 0x7, RZ, 0xc0, !PT ;  /* 0x00000007051c7812 */ /* 0x000fc800078ec0ff */
[----:B------:R-:W-:-:S07]  /*05c0*/  ISETP.NE.AND P2, PT, R28, RZ, PT ;  /* 0x000000ff1c00720c */ /* 0x000fce0003f45270 */
[----:B------:R-:W-:Y:S06]  /*05d0*/  @!P1 BRA `(.L_x_5) ;  /* 0x0000000000789947 */ /* 0x000fec0003800000 */
[----:B------:R-:W0:Y:S01]  /*05e0*/  LDC.64 R24, c[0x0][0x380] ;  /* 0x0000e000ff187b82 */ /* 0x000e220000000a00 */
[----:B------:R-:W-:-:S07]  /*05f0*/  IMAD.IADD R9, R29, 0x1, R4 ;  /* 0x000000011d097824 */ /* 0x000fce00078e0204 */
[----:B------:R-:W1:Y:S01]  /*0600*/  LDC.64 R6, c[0x0][0x390] ;  /* 0x0000e400ff067b82 */ /* 0x000e620000000a00 */
[----:B0-----:R-:W-:-:S05]  /*0610*/  IMAD.WIDE R24, R9, 0x8, R24 ;  /* 0x0000000809187825 */ /* 0x001fca00078e0218 */
[----:B------:R-:W2:Y:S01]  /*0620*/  LDG.E.64 R16, desc[UR6][R24.64] ;  /* 0x0000000618107981 */ /* 0x000ea2000c1e1b00 */
[----:B-1----:R-:W-:-:S03]  /*0630*/  IMAD.WIDE.U32 R6, R4, 0x8, R6 ;  /* 0x0000000804067825 */ /* 0x002fc600078e0006 */
[----:B------:R-:W3:Y:S04]  /*0640*/  LDG.E.64 R8, desc[UR6][R24.64+0x8] ;  /* 0x0000080618087981 */ /* 0x000ee8000c1e1b00 */
[----:B------:R-:W2:Y:S04]  /*0650*/  LDG.E.64 R10, desc[UR6][R6.64] ;  /* 0x00000006060a7981 */ /* 0x000ea8000c1e1b00 */
[----:B------:R-:W3:Y:S04]  /*0660*/  LDG.E.64 R14, desc[UR6][R6.64+0x8] ;  /* 0x00000806060e7981 */ /* 0x000ee8000c1e1b00 */
[----:B------:R-:W4:Y:S04]  /*0670*/  LDG.E.64 R12, desc[UR6][R24.64+0x10] ;  /* 0x00001006180c7981 */ /* 0x000f28000c1e1b00 */
[----:B------:R-:W4:Y:S04]  /*0680*/  LDG.E.64 R20, desc[UR6][R6.64+0x10] ;  /* 0x0000100606147981 */ /* 0x000f28000c1e1b00 */
[----:B------:R-:W5:Y:S04]  /*0690*/  LDG.E.64 R18, desc[UR6][R24.64+0x18] ;  /* 0x0000180618127981 */ /* 0x000f68000c1e1b00 */
[----:B------:R-:W5:Y:S01]  /*06a0*/  LDG.E.64 R26, desc[UR6][R6.64+0x38] ;  /* 0x00003806061a7981 */ /* 0x000f62000c1e1b00 */
[----:B--2---:R-:W-:-:S03]  /*06b0*/  DFMA R10, R16, R10, R22 ;  /* 0x0000000a100a722b */ /* 0x004fc60000000016 */
[----:B------:R-:W5:Y:S04]  /*06c0*/  LDG.E.64 R16, desc[UR6][R6.64+0x18] ;  /* 0x0000180606107981 */ /* 0x000f68000c1e1b00 */
[----:B------:R-:W2:Y:S01]  /*06d0*/  LDG.E.64 R22, desc[UR6][R24.64+0x38] ;  /* 0x0000380618167981 */ /* 0x000ea2000c1e1b00 */
[----:B---3--:R-:W-:-:S03]  /*06e0*/  DFMA R14, R8, R14, R10 ;  /* 0x0000000e080e722b */ /* 0x008fc6000000000a */
[----:B------:R-:W3:Y:S04]  /*06f0*/  LDG.E.64 R8, desc[UR6][R24.64+0x20] ;  /* 0x0000200618087981 */ /* 0x000ee8000c1e1b00 */
[----:B------:R-:W3:Y:S01]  /*0700*/  LDG.E.64 R10, desc[UR6][R6.64+0x20] ;  /* 0x00002006060a7981 */ /* 0x000ee2000c1e1b00 */
[----:B----4-:R-:W-:-:S03]  /*0710*/  DFMA R20, R12, R20, R14 ;  /* 0x000000140c14722b */ /* 0x010fc6000000000e */
[----:B------:R-:W4:Y:S04]  /*0720*/  LDG.E.64 R12, desc[UR6][R24.64+0x28] ;  /* 0x00002806180c7981 */ /* 0x000f28000c1e1b00 */
[----:B------:R-:W4:Y:S01]  /*0730*/  LDG.E.64 R14, desc[UR6][R6.64+0x28] ;  /* 0x00002806060e7981 */ /* 0x000f22000c1e1b00 */
[----:B-----5:R-:W-:-:S03]  /*0740*/  DFMA R16, R18, R16, R20 ;  /* 0x000000101210722b */ /* 0x020fc60000000014 */
[----:B------:R-:W5:Y:S04]  /*0750*/  LDG.E.64 R18, desc[UR6][R24.64+0x30] ;  /* 0x0000300618127981 */ /* 0x000f68000c1e1b00 */
[----:B------:R-:W5:Y:S01]  /*0760*/  LDG.E.64 R20, desc[UR6][R6.64+0x30] ;  /* 0x0000300606147981 */ /* 0x000f62000c1e1b00 */
[----:B---3--:R-:W-:-:S08]  /*0770*/  DFMA R8, R8, R10, R16 ;  /* 0x0000000a0808722b */ /* 0x008fd00000000010 */
[----:B----4-:R-:W-:Y:S01]  /*0780*/  DFMA R8, R12, R14, R8 ;  /* 0x0000000e0c08722b */ /* 0x010fe20000000008 */
[----:B------:R-:W-:-:S07]  /*0790*/  VIADD R4, R4, 0x8 ;  /* 0x0000000804047836 */ /* 0x000fce0000000000 */
[----:B-----5:R-:W-:-:S08]  /*07a0*/  DFMA R8, R18, R20, R8 ;  /* 0x000000141208722b */ /* 0x020fd00000000008 */
[----:B--2---:R-:W-:-:S11]  /*07b0*/  DFMA R22, R22, R26, R8 ;  /* 0x0000001a1616722b */ /* 0x004fd60000000008 */
.L_x_5:
[----:B------:R-:W-:Y:S05]  /*07c0*/  @!P2 BRA `(.L_x_2) ;  /* 0x0000000000a8a947 */ /* 0x000fea0003800000 */
[----:B------:R-:W-:Y:S02]  /*07d0*/  ISETP.GE.U32.AND P1, PT, R28, 0x4, PT ;  /* 0x000000041c00780c */ /* 0x000fe40003f26070 */
[----:B------:R-:W-:-:S04]  /*07e0*/  LOP3.LUT R5, R5, 0x3, RZ, 0xc0, !PT ;  /* 0x0000000305057812 */ /* 0x000fc800078ec0ff */
[----:B------:R-:W-:-:S07]  /*07f0*/  ISETP.NE.AND P2, PT, R5, RZ, PT ;  /* 0x000000ff0500720c */ /* 0x000fce0003f45270 */
[----:B------:R-:W-:Y:S06]  /*0800*/  @!P1 BRA `(.L_x_6) ;  /* 0x0000000000489947 */ /* 0x000fec0003800000 */
[----:B------:R-:W0:Y:S01]  /*0810*/  LDC.64 R24, c[0x0][0x380] ;  /* 0x0000e000ff187b82 */ /* 0x000e220000000a00 */
[----:B------:R-:W-:-:S07]  /*0820*/  IADD3 R9, PT, PT, R29, R4, RZ ;  /* 0x000000041d097210 */ /* 0x000fce0007ffe0ff */
        /* <DEDUP_REMOVED lines=11> */
[----:B------:R-:W-:Y:S01]  /*08e0*/  VIADD R4, R4, 0x4 ;  /* 0x0000000404047836 */ /* 0x000fe20000000000 */
[----:B--2---:R-:W-:-:S08]  /*08f0*/  DFMA R8, R8, R10, R22 ;  /* 0x0000000a0808722b */ /* 0x004fd00000000016 */
[----:B---3--:R-:W-:-:S08]  /*0900*/  DFMA R8, R12, R14, R8 ;  /* 0x0000000e0c08722b */ /* 0x008fd00000000008 */
[----:B----4-:R-:W-:-:S08]  /*0910*/  DFMA R8, R16, R18, R8 ;  /* 0x000000121008722b */ /* 0x010fd00000000008 */
[----:B-----5:R-:W-:-:S11]  /*0920*/  DFMA R22, R20, R26, R8 ;  /* 0x0000001a1416722b */ /* 0x020fd60000000008 */
.L_x_6:
[----:B------:R-:W-:Y:S05]  /*0930*/  @!P2 BRA `(.L_x_2) ;  /* 0x00000000004ca947 */ /* 0x000fea0003800000 */
[----:B------:R-:W0:Y:S01]  /*0940*/  LDC.64 R8, c[0x0][0x390] ;  /* 0x0000e400ff087b82 */ /* 0x000e220000000a00 */
[----:B------:R-:W-:Y:S02]  /*0950*/  IMAD.IADD R29, R29, 0x1, R4 ;  /* 0x000000011d1d7824 */ /* 0x000fe400078e0204 */
[----:B------:R-:W-:-:S05]  /*0960*/  IMAD.MOV R10, RZ, RZ, -R5 ;  /* 0x000000ffff0a7224 */ /* 0x000fca00078e0a05 */
[----:B------:R-:W1:Y:S01]  /*0970*/  LDC.64 R6, c[0x0][0x380] ;  /* 0x0000e000ff067b82 */ /* 0x000e620000000a00 */
[----:B0-----:R-:W-:-:S04]  /*0980*/  IMAD.WIDE.U32 R8, R4, 0x8, R8 ;  /* 0x0000000804087825 */ /* 0x001fc800078e0008 */
[----:B------:R-:W-:Y:S01]  /*0990*/  IMAD.MOV.U32 R11, RZ, RZ, R8 ;  /* 0x000000ffff0b7224 */ /* 0x000fe200078e0008 */
[----:B------:R-:W-:-:S07]  /*09a0*/  MOV R12, R9 ;  /* 0x00000009000c7202 */ /* 0x000fce0000000f00 */
.L_x_7:
[----:B-1----:R-:W-:-:S04]  /*09b0*/  IMAD.WIDE R4, R29, 0x8, R6 ;  /* 0x000000081d047825 */ /* 0x002fc800078e0206 */
[----:B------:R-:W-:Y:S02]  /*09c0*/  IMAD.MOV.U32 R8, RZ, RZ, R11 ;  /* 0x000000ffff087224 */ /* 0x000fe400078e000b */
[----:B------:R-:W-:Y:S01]  /*09d0*/  IMAD.MOV.U32 R9, RZ, RZ, R12 ;  /* 0x000000ffff097224 */ /* 0x000fe200078e000c */
[----:B------:R-:W2:Y:S05]  /*09e0*/  LDG.E.64 R4, desc[UR6][R4.64] ;  /* 0x0000000604047981 */ /* 0x000eaa000c1e1b00 */
[----:B------:R-:W2:Y:S01]  /*09f0*/  LDG.E.64 R8, desc[UR6][R8.64] ;  /* 0x0000000608087981 */ /* 0x000ea2000c1e1b00 */
[----:B------:R-:W-:Y:S01]  /*0a00*/  IADD3 R10, PT, PT, R10, 0x1, RZ ;  /* 0x000000010a0a7810 */ /* 0x000fe20007ffe0ff */
[----:B------:R-:W-:Y:S01]  /*0a10*/  VIADD R29, R29, 0x1 ;  /* 0x000000011d1d7836 */ /* 0x000fe20000000000 */
[----:B------:R-:W-:-:S02]  /*0a20*/  IADD3 R11, P2, PT, R11, 0x8, RZ ;  /* 0x000000080b0b7810 */ /* 0x000fc40007f5e0ff */
[----:B------:R-:W-:-:S03]  /*0a30*/  ISETP.NE.AND P1, PT, R10, RZ, PT ;  /* 0x000000ff0a00720c */ /* 0x000fc60003f25270 */
[----:B------:R-:W-:Y:S01]  /*0a40*/  IMAD.X R12, RZ, RZ, R12, P2 ;  /* 0x000000ffff0c7224 */ /* 0x000fe200010e060c */
[----:B--2---:R-:W-:-:S09]  /*0a50*/  DFMA R22, R4, R8, R22 ;  /* 0x000000080416722b */ /* 0x004fd20000000016 */
[----:B------:R-:W-:Y:S05]  /*0a60*/  @P1 BRA `(.L_x_7) ;  /* 0xfffffffc00d01947 */ /* 0x000fea000383ffff */
.L_x_2:
[----:B------:R-:W0:Y:S01]  /*0a70*/  LDC.64 R6, c[0x0][0x398] ;  /* 0x0000e600ff067b82 */ /* 0x000e220000000a00 */
[----:B------:R-:W1:Y:S07]  /*0a80*/  LDCU.64 UR4, c[0x0][0x3b8] ;  /* 0x00007700ff0477ac */ /* 0x000e6e0008000a00 */
[----:B------:R-:W2:Y:S01]  /*0a90*/  LDC.64 R10, c[0x0][0x388] ;  /* 0x0000e200ff0a7b82 */ /* 0x000ea20000000a00 */
[----:B0-----:R-:W3:Y:S01]  /*0aa0*/  LDG.E.64 R6, desc[UR6][R6.64] ;  /* 0x0000000606067981 */ /* 0x001ee2000c1e1b00 */
[----:B--2---:R-:W-:-:S06]  /*0ab0*/  IMAD.WIDE R10, R2, 0x8, R10 ;  /* 0x00000008020a7825 */ /* 0x004fcc00078e020a */
[----:B------:R-:W2:Y:S01]  /*0ac0*/  LDG.E.64 R10, desc[UR6][R10.64] ;  /* 0x000000060a0a7981 */ /* 0x000ea2000c1e1b00 */
[----:B------:R-:W-:Y:S01]  /*0ad0*/  CS2R R4, SRZ ;  /* 0x0000000000047805 */ /* 0x000fe2000001ff00 */
[----:B---3--:R-:W-:-:S08]  /*0ae0*/  DADD R8, R6, R22 ;  /* 0x0000000006087229 */ /* 0x008fd00000000016 */
[----:B--2---:R-:W-:-:S08]  /*0af0*/  DADD R8, -R8, R10 ;  /* 0x0000000008087229 */ /* 0x004fd0000000010a */
[----:B-1----:R-:W-:-:S14]  /*0b00*/  DSETP.GT.AND P1, PT, |R8|, UR4, PT ;  /* 0x0000000408007e2a */ /* 0x002fdc000bf24200 */
[----:B------:R-:W-:Y:S05]  /*0b10*/  @!P1 BRA `(.L_x_1) ;  /* 0x0000000000b09947 */ /* 0x000fea0003800000 */
[----:B------:R-:W-:Y:S05]  /*0b20*/  @!P0 BRA `(.L_x_8) ;  /* 0x0000000000888947 */ /* 0x000fea0003800000 */
[C---:B------:R-:W-:Y:S01]  /*0b30*/  DSETP.GT.AND P0, PT, R8.reuse, RZ, PT ;  /* 0x000000ff0800722a */ /* 0x040fe20003f04000 */
[----:B------:R-:W-:Y:S01]  /*0b40*/  IMAD.MOV.U32 R10, RZ, RZ, RZ ;  /* 0x000000ffff0a7224 */ /* 0x000fe200078e00ff */
[----:B------:R-:W-:Y:S01]  /*0b50*/  DSETP.GEU.AND P1, PT, R8, RZ, PT ;  /* 0x000000ff0800722a */ /* 0x000fe20003f2e000 */
[----:B------:R-:W-:Y:S01]  /*0b60*/  BSSY B1, `(.L_x_8) ;  /* 0x000001e000017945 */ /* 0x000fe20003800000 */
[----:B------:R-:W-:Y:S02]  /*0b70*/  IMAD.MOV.U32 R17, RZ, RZ, RZ ;  /* 0x000000ffff117224 */ /* 0x000fe400078e00ff */
[----:B------:R-:W-:-:S08]  /*0b80*/  SEL R4, RZ, 0x1, !P0 ;  /* 0x00000001ff047807 */ /* 0x000fd00004000000 */
[----:B------:R-:W-:Y:S02]  /*0b90*/  @!P0 IADD3 R10, PT, PT, RZ, -0x1, RZ ;  /* 0xffffffffff0a8810 */ /* 0x000fe40007ffe0ff */
[----:B------:R-:W-:-:S06]  /*0ba0*/  @P1 IMAD.MOV R10, RZ, RZ, R4 ;  /* 0x000000ffff0a1224 */ /* 0x000fcc00078e0204 */
[----:B------:R-:W0:Y:S02]  /*0bb0*/  I2F.F64 R10, R10 ;  /* 0x0000000a000a7312 */ /* 0x000e240000201c00 */
.L_x_11:
[----:B------:R-:W1:Y:S01]  /*0bc0*/  LDC.64 R6, c[0x0][0x380] ;  /* 0x0000e000ff067b82 */ /* 0x000e620000000a00 */
[----:B------:R-:W2:Y:S01]  /*0bd0*/  LDCU UR8, c[0x0][0x3b4] ;  /* 0x00007680ff0877ac */ /* 0x000ea20008000800 */
[----:B------:R-:W3:Y:S06]  /*0be0*/  LDCU.64 UR4, c[0x0][0x3c0] ;  /* 0x00007800ff0477ac */ /* 0x000eec0008000a00 */
[----:B------:R-:W4:Y:S01]  /*0bf0*/  LDC.64 R4, c[0x0][0x3a0] ;  /* 0x0000e800ff047b82 */ /* 0x000f220000000a00 */
[----:B--2---:R-:W-:-:S04]  /*0c00*/  IMAD R13, R2, UR8, R17 ;  /* 0x00000008020d7c24 */ /* 0x004fc8000f8e0211 */
[----:B-1----:R-:W-:-:S06]  /*0c10*/  IMAD.WIDE R6, R13, 0x8, R6 ;  /* 0x000000080d067825 */ /* 0x002fcc00078e0206 */
[----:B------:R-:W3:Y:S01]  /*0c20*/  LDG.E.64 R6, desc[UR6][R6.64] ;  /* 0x0000000606067981 */ /* 0x000ee2000c1e1b00 */
[----:B----4-:R-:W-:-:S05]  /*0c30*/  IMAD.WIDE.U32 R14, R17, 0x8, R4 ;  /* 0x00000008110e7825 */ /* 0x010fca00078e0004 */
[----:B------:R1:W5:Y:S01]  /*0c40*/  LDG.E.64 R4, desc[UR6][R14.64] ;  /* 0x000000060e047981 */ /* 0x000362000c1e1b00 */
[----:B------:R-:W-:Y:S01]  /*0c50*/  VIADD R17, R17, 0x1 ;  /* 0x0000000111117836 */ /* 0x000fe20000000000 */
[----:B------:R-:W-:Y:S04]  /*0c60*/  BSSY B2, `(.L_x_9) ;  /* 0x000000c000027945 */ /* 0x000fe80003800000 */
[----:B------:R-:W-:Y:S01]  /*0c70*/  ISETP.NE.AND P1, PT, R17, UR8, PT ;  /* 0x0000000811007c0c */ /* 0x000fe2000bf25270 */
[----:B---3--:R-:W-:-:S08]  /*0c80*/  DMUL R12, R6, -UR4 ;  /* 0x80000004060c7c28 */ /* 0x008fd00008000000 */
[----:B01----:R-:W-:-:S11]  /*0c90*/  DMUL R12, R10, R12 ;  /* 0x0000000c0a0c7228 */ /* 0x003fd60000000000 */
.L_x_10:
[----:B-----5:R-:W-:Y:S01]  /*0ca0*/  DADD R6, R12, R4 ;  /* 0x000000000c067229 */ /* 0x020fe20000000004 */
[----:B------:R-:W-:Y:S09]  /*0cb0*/  YIELD ;  /* 0x0000000000007946 */ /* 0x000ff20003800000 */
[----:B------:R-:W2:Y:S02]  /*0cc0*/  ATOMG.E.CAS.64.STRONG.GPU PT, R6, [R14], R4, R6 ;  /* 0x000000040e0673a9 */ /* 0x000ea400001ee506 */
[----:B--2---:R-:W-:-:S02]  /*0cd0*/  ISETP.NE.U32.AND P0, PT, R4, R6, PT ;  /* 0x000000060400720c */ /* 0x004fc40003f05070 */
[----:B------:R-:W-:Y:S02]  /*0ce0*/  MOV R4, R6 ;  /* 0x0000000600047202 */ /* 0x000fe40000000f00 */
[----:B------:R-:W-:Y:S01]  /*0cf0*/  ISETP.NE.AND.EX P0, PT, R5, R7, PT, P0 ;  /* 0x000000070500720c */ /* 0x000fe20003f05300 */
[----:B------:R-:W-:-:S12]  /*0d00*/  IMAD.MOV.U32 R5, RZ, RZ, R7 ;  /* 0x000000ffff057224 */ /* 0x000fd800078e0007 */
[----:B------:R-:W-:Y:S05]  /*0d10*/  @P0 BRA `(.L_x_10) ;  /* 0xfffffffc00e00947 */ /* 0x000fea000383ffff */
[----:B------:R-:W-:Y:S05]  /*0d20*/  BSYNC B2 ;  /* 0x0000000000027941 */ /* 0x000fea0003800000 */
.L_x_9:
[----:B------:R-:W-:Y:S05]  /*0d30*/  @P1 BRA `(.L_x_11) ;  /* 0xfffffffc00a01947 */ /* 0x000fea000383ffff */
[----:B------:R-:W-:Y:S05]  /*0d40*/  BSYNC B1 ;  /* 0x0000000000017941 */ /* 0x000fea0003800000 */
.L_x_8:
[C---:B------:R-:W-:Y:S01]  /*0d50*/  DSETP.GT.AND P0, PT, R8.reuse, RZ, PT ;  /* 0x000000ff0800722a */ /* 0x040fe20003f04000 */
[----:B------:R-:W-:Y:S01]  /*0d60*/  IMAD.MOV.U32 R2, RZ, RZ, RZ ;  /* 0x000000ffff027224 */ /* 0x000fe200078e00ff */
[----:B------:R-:W-:Y:S01]  /*0d70*/  DSETP.GEU.AND P1, PT, R8, RZ, PT ;  /* 0x000000ff0800722a */ /* 0x000fe20003f2e000 */
[----:B------:R-:W0:Y:S03]  /*0d80*/  LDCU.64 UR4, c[0x0][0x3c0] ;  /* 0x00007800ff0477ac */ /* 0x000e260008000a00 */
[----:B------:R-:W-:-:S08]  /*0d90*/  SEL R4, RZ, 0x1, !P0 ;  /* 0x00000001ff047807 */ /* 0x000fd00004000000 */
[----:B------:R-:W-:Y:S02]  /*0da0*/  @!P0 IMAD.MOV R2, RZ, RZ, -0x1 ;  /* 0xffffffffff028424 */ /* 0x000fe400078e02ff */
[----:B------:R-:W-:-:S04]  /*0db0*/  @P1 IADD3 R2, PT, PT, R4, RZ, RZ ;  /* 0x000000ff04021210 */ /* 0x000fc80007ffe0ff */
[----:B------:R-:W0:Y:S02]  /*0dc0*/  I2F.F64 R4, R2 ;  /* 0x0000000200047312 */ /* 0x000e240000201c00 */
[----:B0-----:R-:W-:-:S11]  /*0dd0*/  DMUL R4, R4, -UR4 ;  /* 0x8000000404047c28 */ /* 0x001fd60008000000 */
.L_x_1:
[----:B------:R-:W-:Y:S05]  /*0de0*/  BSYNC B0 ;  /* 0x0000000000007941 */ /* 0x000fea0003800000 */
.L_x_0:
[----:B------:R-:W0:Y:S01]  /*0df0*/  S2UR UR5, SR_CgaCtaId ;  /* 0x00000000000579c3 */ /* 0x000e220000008800 */
[----:B------:R-:W-:Y:S01]  /*0e00*/  UMOV UR4, 0x400 ;  /* 0x0000040000047882 */ /* 0x000fe20000000000 */
[----:B------:R-:W-:Y:S02]  /*0e10*/  ISETP.GE.U32.AND P0, PT, R3, 0x2, PT ;  /* 0x000000020300780c */ /* 0x000fe40003f06070 */
[----:B------:R-:W-:Y:S01]  /*0e20*/  ISETP.NE.AND P1, PT, R0, RZ, PT ;  /* 0x000000ff0000720c */ /* 0x000fe20003f25270 */
[----:B0-----:R-:W-:-:S06]  /*0e30*/  ULEA UR4, UR5, UR4, 0x18 ;  /* 0x0000000405047291 */ /* 0x001fcc000f8ec0ff */
[----:B------:R-:W-:Y:S01]  /*0e40*/  LEA R9, R0, UR4, 0x3 ;  /* 0x0000000400097c11 */ /* 0x000fe2000f8e18ff */
[----:B------:R-:W-:Y:S05]  /*0e50*/  WARPSYNC.ALL ;  /* 0x0000000000007948 */ /* 0x000fea0003800000 */
[----:B------:R0:W-:Y:S01]  /*0e60*/  STS.64 [R9], R4 ;  /* 0x0000000409007388 */ /* 0x0001e20000000a00 */
[----:B------:R-:W-:Y:S06]  /*0e70*/  BAR.SYNC.DEFER_BLOCKING 0x0 ;  /* 0x0000000000007b1d */ /* 0x000fec0000010000 */
[----:B------:R-:W-:Y:S05]  /*0e80*/  @!P0 BRA `(.L_x_12) ;  /* 0x00000000002c8947 */ /* 0x000fea0003800000 */
.L_x_13:
[----:B------:R-:W-:-:S04]  /*0e90*/  SHF.R.U32.HI R8, RZ, 0x1, R3 ;  /* 0x00000001ff087819 */ /* 0x000fc80000011603 */
[----:B------:R-:W-:-:S13]  /*0ea0*/  ISETP.GE.U32.AND P0, PT, R0, R8, PT ;  /* 0x000000080000720c */ /* 0x000fda0003f06070 */
[----:B------:R-:W-:Y:S01]  /*0eb0*/  @!P0 IMAD R2, R8, 0x8, R9 ;  /* 0x0000000808028824 */ /* 0x000fe200078e0209 */
[----:B------:R-:W-:Y:S04]  /*0ec0*/  @!P0 LDS.64 R6, [R9] ;  /* 0x0000000009068984 */ /* 0x000fe80000000a00 */
[----:B0-----:R-:W0:Y:S02]  /*0ed0*/  @!P0 LDS.64 R4, [R2] ;  /* 0x0000000002048984 */ /* 0x001e240000000a00 */
[----:B0-----:R-:W-:-:S07]  /*0ee0*/  @!P0 DADD R4, R4, R6 ;  /* 0x0000000004048229 */ /* 0x001fce0000000006 */
[----:B------:R1:W-:Y:S01]  /*0ef0*/  @!P0 STS.64 [R9], R4 ;  /* 0x0000000409008388 */ /* 0x0003e20000000a00 */
[----:B------:R-:W-:Y:S01]  /*0f00*/  BAR.SYNC.DEFER_BLOCKING 0x0 ;  /* 0x0000000000007b1d */ /* 0x000fe20000010000 */
[----:B------:R-:W-:Y:S01]  /*0f10*/  ISETP.GT.U32.AND P0, PT, R3, 0x3, PT ;  /* 0x000000030300780c */ /* 0x000fe20003f04070 */
[----:B------:R-:W-:-:S12]  /*0f20*/  IMAD.MOV.U32 R3, RZ, RZ, R8 ;  /* 0x000000ffff037224 */ /* 0x000fd800078e0008 */
[----:B-1----:R-:W-:Y:S05]  /*0f30*/  @P0 BRA `(.L_x_13) ;  /* 0xfffffffc00d40947 */ /* 0x002fea000383ffff */
.L_x_12:
[----:B------:R-:W-:Y:S05]  /*0f40*/  @P1 EXIT ;  /* 0x000000000000194d */ /* 0x000fea0003800000 */
[----:B0-----:R-:W0:Y:S02]  /*0f50*/  LDC.64 R4, c[0x0][0x3a8] ;  /* 0x0000ea00ff047b82 */ /* 0x001e240000000a00 */
[----:B0-----:R0:W5:Y:S06]  /*0f60*/  LDG.E.64 R8, desc[UR6][R4.64] ;  /* 0x0000000604087981 */ /* 0x00116c000c1e1b00 */
[----:B------:R-:W1:Y:S01]  /*0f70*/  S2UR UR5, SR_CgaCtaId ;  /* 0x00000000000579c3 */ /* 0x000e620000008800 */
[----:B------:R-:W-:Y:S02]  /*0f80*/  UMOV UR4, 0x400 ;  /* 0x0000040000047882 */ /* 0x000fe40000000000 */
[----:B-1----:R-:W-:-:S09]  /*0f90*/  ULEA UR4, UR5, UR4, 0x18 ;  /* 0x0000000405047291 */ /* 0x002fd2000f8ec0ff */
[----:B0-----:R-:W1:Y:S03]  /*0fa0*/  LDS.64 R2, [UR4] ;  /* 0x00000004ff027984 */ /* 0x001e660008000a00 */
.L_x_14:
[----:B-1---5:R-:W-:Y:S01]  /*0fb0*/  DADD R10, R2, R8 ;  /* 0x00000000020a7229 */ /* 0x022fe20000000008 */
[----:B------:R-:W-:Y:S09]  /*0fc0*/  YIELD ;  /* 0x0000000000007946 */ /* 0x000ff20003800000 */
[----:B------:R-:W2:Y:S02]  /*0fd0*/  ATOMG.E.CAS.64.STRONG.GPU PT, R10, [R4], R8, R10 ;  /* 0x00000008040a73a9 */ /* 0x000ea400001ee50a */
[----:B--2---:R-:W-:-:S02]  /*0fe0*/  ISETP.NE.U32.AND P0, PT, R8, R10, PT ;  /* 0x0000000a0800720c */ /* 0x004fc40003f05070 */
[----:B------:R-:W-:Y:S02]  /*0ff0*/  MOV R8, R10 ;  /* 0x0000000a00087202 */ /* 0x000fe40000000f00 */
[----:B------:R-:W-:Y:S01]  /*1000*/  ISETP.NE.AND.EX P0, PT, R9, R11, PT, P0 ;  /* 0x0000000b0900720c */ /* 0x000fe20003f05300 */
[----:B------:R-:W-:-:S12]  /*1010*/  IMAD.MOV.U32 R9, RZ, RZ, R11 ;  /* 0x000000ffff097224 */ /* 0x000fd800078e000b */
[----:B------:R-:W-:Y:S05]  /*1020*/  @P0 BRA `(.L_x_14) ;  /* 0xfffffffc00e00947 */ /* 0x000fea000383ffff */
[----:B------:R-:W-:Y:S05]  /*1030*/  EXIT ;  /* 0x000000000000794d */ /* 0x000fea0003800000 */
.L_x_15:
[----:B------:R-:W-:-:S00]  /*1040*/  BRA `(.L_x_15) ;  /* 0xfffffffc00fc7947 */ /* 0x000fc0000383ffff */
[----:B------:R-:W-:-:S00]  /*1050*/  NOP ;  /* 0x0000000000007918 */ /* 0x000fc00000000000 */
        /* <DEDUP_REMOVED lines=10> */
.L_x_36:


//--------------------- .text._Z21update_weights_kernelPdS_S_S_did --------------------------
	.section	.text._Z21update_weights_kernelPdS_S_S_did,"ax",@progbits
	.align	128
        .global         _Z21update_weights_kernelPdS_S_S_did
        .type           _Z21update_weights_kernelPdS_S_S_did,@function
        .size           _Z21update_weights_kernelPdS_S_S_did,(.L_x_35 - _Z21update_weights_kernelPdS_S_S_did)
        .other          _Z21update_weights_kernelPdS_S_S_did,@"STO_CUDA_ENTRY STV_DEFAULT"
_Z21update_weights_kernelPdS_S_S_did:
.text._Z21update_weights_kernelPdS_S_S_did:
[----:B------:R-:W-:Y:S01]  /*0000*/  LDC R1, c[0x0][0x37c] ;  /* 0x0000df00ff017b82 */ /* 0x000fe20000000800 */
[----:B------:R-:W0:Y:S07]  /*0010*/  S2R R0, SR_TID.X ;  /* 0x0000000000007919 */ /* 0x000e2e0000002100 */
[----:B------:R-:W0:Y:S01]  /*0020*/  S2UR UR6, SR_CTAID.X ;  /* 0x00000000000679c3 */ /* 0x000e220000002500 */
[----:B------:R-:W1:Y:S01]  /*0030*/  LDCU UR7, c[0x0][0x3a8] ;  /* 0x00007500ff0777ac */ /* 0x000e620008000800 */
[----:B------:R-:W-:Y:S01]  /*0040*/  BSSY.RECONVERGENT B0, `(.L_x_16) ;  /* 0x0000027000007945 */ /* 0x000fe20003800200 */
[----:B------:R-:W2:Y:S05]  /*0050*/  LDCU.64 UR4, c[0x0][0x358] ;  /* 0x00006b00ff0477ac */ /* 0x000eaa0008000a00 */
[----:B------:R-:W0:Y:S08]  /*0060*/  LDC R3, c[0x0][0x360] ;  /* 0x0000d800ff037b82 */ /* 0x000e300000000800 */
[----:B------:R-:W3:Y:S01]  /*0070*/  LDC R7, c[0x0][0x3b4] ;  /* 0x0000ed00ff077b82 */ /* 0x000ee20000000800 */
[----:B0-----:R-:W-:Y:S01]  /*0080*/  IMAD R0, R3, UR6, R0 ;  /* 0x0000000603007c24 */ /* 0x001fe2000f8e0200 */
[----:B------:R-:W0:Y:S04]  /*0090*/  LDCU UR6, c[0x0][0x3b0] ;  /* 0x00007600ff0677ac */ /* 0x000e280008000800 */
[----:B-1----:R-:W-:-:S13]  /*00a0*/  ISETP.GE.AND P0, PT, R0, UR7, PT ;  /* 0x0000000700007c0c */ /* 0x002fda000bf06270 */
[----:B--23--:R-:W-:Y:S05]  /*00b0*/  @P0 BRA `(.L_x_17) ;  /* 0x00000000007c0947 */ /* 0x00cfea0003800000 */
[----:B------:R-:W1:Y:S01]  /*00c0*/  LDC.64 R4, c[0x0][0x388] ;  /* 0x0000e200ff047b82 */ /* 0x000e620000000a00 */
[----:B------:R-:W2:Y:S07]  /*00d0*/  LDCU UR7, c[0x0][0x3b4] ;  /* 0x00007680ff0777ac */ /* 0x000eae0008000800 */
[----:B------:R-:W3:Y:S01]  /*00e0*/  LDC.64 R10, c[0x0][0x3b0] ;  /* 0x0000ec00ff0a7b82 */ /* 0x000ee20000000a00 */
[----:B-1----:R-:W-:-:S06]  /*00f0*/  IMAD.WIDE R4, R0, 0x8, R4 ;  /* 0x0000000800047825 */ /* 0x002fcc00078e0204 */
[----:B------:R-:W4:Y:S01]  /*0100*/  LDG.E.64 R4, desc[UR4][R4.64] ;  /* 0x0000000404047981 */ /* 0x000f22000c1e1b00 */
[----:B--2---:R-:W3:Y:S01]  /*0110*/  MUFU.RCP64H R3, UR7 ;  /* 0x0000000700037d08 */ /* 0x004ee20008001800 */
[----:B------:R-:W-:Y:S01]  /*0120*/  IMAD.MOV.U32 R2, RZ, RZ, 0x1 ;  /* 0x00000001ff027424 */ /* 0x000fe200078e00ff */
[----:B------:R-:W-:Y:S05]  /*0130*/  BSSY.RECONVERGENT B1, `(.L_x_18) ;  /* 0x0000011000017945 */ /* 0x000fea0003800200 */
[----:B---3--:R-:W-:-:S08]  /*0140*/  DFMA R8, R2, -R10, 1 ;  /* 0x3ff000000208742b */ /* 0x008fd0000000080a */
[----:B------:R-:W-:-:S08]  /*0150*/  DFMA R8, R8, R8, R8 ;  /* 0x000000080808722b */ /* 0x000fd00000000008 */
[----:B------:R-:W-:-:S08]  /*0160*/  DFMA R8, R2, R8, R2 ;  /* 0x000000080208722b */ /* 0x000fd00000000002 */
[----:B------:R-:W-:-:S08]  /*0170*/  DFMA R2, R8, -R10, 1 ;  /* 0x3ff000000802742b */ /* 0x000fd0000000080a */
[----:B------:R-:W-:-:S08]  /*0180*/  DFMA R2, R8, R2, R8 ;  /* 0x000000020802722b */ /* 0x000fd00000000008 */
[----:B----4-:R-:W-:Y:S01]  /*0190*/  DMUL R8, R4, R2 ;  /* 0x0000000204087228 */ /* 0x010fe20000000000 */
[----:B------:R-:W-:-:S07]  /*01a0*/  FSETP.GEU.AND P1, PT, |R5|, 6.5827683646048100446e-37, PT ;  /* 0x036000000500780b */ /* 0x000fce0003f2e200 */
[----:B------:R-:W-:-:S08]  /*01b0*/  DFMA R10, R8, -R10, R4 ;  /* 0x8000000a080a722b */ /* 0x000fd00000000004 */
[----:B------:R-:W-:-:S10]  /*01c0*/  DFMA R2, R2, R10, R8 ;  /* 0x0000000a0202722b */ /* 0x000fd40000000008 */
[----:B------:R-:W-:-:S05]  /*01d0*/  FFMA R6, RZ, UR7, R3 ;  /* 0x00000007ff067c23 */ /* 0x000fca0008000003 */
[----:B------:R-:W-:-:S13]  /*01e0*/  FSETP.GT.AND P0, PT, |R6|, 1.469367938527859385e-39, PT ;  /* 0x001000000600780b */ /* 0x000fda0003f04200 */
[----:B------:R-:W-:Y:S05]  /*01f0*/  @P0 BRA P1, `(.L_x_19) ;  /* 0x0000000000100947 */ /* 0x000fea0000800000 */
[----:B------:R-:W-:Y:S01]  /*0200*/  IMAD.MOV.U32 R8, RZ, RZ, R4 ;  /* 0x000000ffff087224 */ /* 0x000fe200078e0004 */
[----:B------:R-:W-:Y:S01]  /*0210*/  MOV R10, 0x240 ;  /* 0x00000240000a7802 */ /* 0x000fe20000000f00 */
[----:B------:R-:W-:-:S07]  /*0220*/  IMAD.MOV.U32 R9, RZ, RZ, R5 ;  /* 0x000000ffff097224 */ /* 0x000fce00078e0005 */
[----:B0-----:R-:W-:Y:S05]  /*0230*/  CALL.REL.NOINC `($__internal_0_$__cuda_sm20_div_rn_f64_full) ;  /* 0x0000000000b07944 */ /* 0x001fea0003c00000 */
.L_x_19:
[----:B0-----:R-:W-:Y:S05]  /*0240*/  BSYNC.RECONVERGENT B1 ;  /* 0x0000000000017941 */ /* 0x001fea0003800200 */
.L_x_18:
[----:B------:R-:W0:Y:S01]  /*0250*/  LDC.64 R4, c[0x0][0x380] ;  /* 0x0000e000ff047b82 */ /* 0x000e220000000a00 */
[----:B------:R-:W1:Y:S01]  /*0260*/  LDCU.64 UR8, c[0x0][0x3a0] ;  /* 0x00007400ff0877ac */ /* 0x000e620008000a00 */
[----:B0-----:R-:W-:-:S05]  /*0270*/  IMAD.WIDE R4, R0, 0x8, R4 ;  /* 0x0000000800047825 */ /* 0x001fca00078e0204 */
[----:B------:R-:W1:Y:S02]  /*0280*/  LDG.E.64 R8, desc[UR4][R4.64] ;  /* 0x0000000404087981 */ /* 0x000e64000c1e1b00 */
[----:B-1----:R-:W-:-:S07]  /*0290*/  DFMA R8, -R2, UR8, R8 ;  /* 0x0000000802087c2b */ /* 0x002fce0008000108 */
[----:B------:R1:W-:Y:S04]  /*02a0*/  STG.E.64 desc[UR4][R4.64], R8 ;  /* 0x0000000804007986 */ /* 0x0003e8000c101b04 */
.L_x_17:
[----:B0-----:R-:W-:Y:S05]  /*02b0*/  BSYNC.RECONVERGENT B0 ;  /* 0x0000000000007941 */ /* 0x001fea0003800200 */
.L_x_16:
[----:B------:R-:W-:-:S13]  /*02c0*/  ISETP.NE.AND P0, PT, R0, RZ, PT ;  /* 0x000000ff0000720c */ /* 0x000fda0003f05270 */
[----:B------:R-:W-:Y:S05]  /*02d0*/  @P0 EXIT ;  /* 0x000000000000094d */ /* 0x000fea0003800000 */
[----:B------:R-:W1:Y:S01]  /*02e0*/  LDC.64 R2, c[0x0][0x398] ;  /* 0x0000e600ff027b82 */ /* 0x000e620000000a00 */
[----:B------:R-:W0:Y:S07]  /*02f0*/  LDCU UR7, c[0x0][0x3b4] ;  /* 0x00007680ff0777ac */ /* 0x000e2e0008000800 */
[----:B------:R-:W2:Y:S01]  /*0300*/  LDC.64 R10, c[0x0][0x3b0] ;  /* 0x0000ec00ff0a7b82 */ /* 0x000ea20000000a00 */
[----:B-1----:R-:W3:Y:S01]  /*0310*/  LDG.E.64 R4, desc[UR4][R2.64] ;  /* 0x0000000402047981 */ /* 0x002ee2000c1e1b00 */
[----:B0-----:R-:W2:Y:S01]  /*0320*/  MUFU.RCP64H R9, UR7 ;  /* 0x0000000700097d08 */ /* 0x001ea20008001800 */
[----:B------:R-:W-:-:S06]  /*0330*/  IMAD.MOV.U32 R8, RZ, RZ, 0x1 ;  /* 0x00000001ff087424 */ /* 0x000fcc00078e00ff */
[----:B--2---:R-:W-:-:S08]  /*0340*/  DFMA R12, R8, -R10, 1 ;  /* 0x3ff00000080c742b */ /* 0x004fd0000000080a */
[----:B------:R-:W-:-:S08]  /*0350*/  DFMA R12, R12, R12, R12 ;  /* 0x0000000c0c0c722b */ /* 0x000fd0000000000c */
[----:B------:R-:W-:-:S08]  /*0360*/  DFMA R12, R8, R12, R8 ;  /* 0x0000000c080c722b */ /* 0x000fd00000000008 */
[----:B------:R-:W-:-:S08]  /*0370*/  DFMA R8, R12, -R10, 1 ;  /* 0x3ff000000c08742b */ /* 0x000fd0000000080a */
[----:B------:R-:W-:-:S08]  /*0380*/  DFMA R12, R12, R8, R12 ;  /* 0x000000080c0c722b */ /* 0x000fd0000000000c */
[----:B---3--:R-:W-:Y:S01]  /*0390*/  DMUL R8, R12, R4 ;  /* 0x000000040c087228 */ /* 0x008fe20000000000 */
        /* <DEDUP_REMOVED lines=9> */
[----:B------:R-:W-:Y:S05]  /*0430*/  CALL.REL.NOINC `($__internal_0_$__cuda_sm20_div_rn_f64_full) ;  /* 0x0000000000307944 */ /* 0x000fea0003c00000 */
.L_x_20:
[----:B------:R-:W0:Y:S02]  /*0440*/  LDC.64 R4, c[0x0][0x390] ;  /* 0x0000e400ff047b82 */ /* 0x000e240000000a00 */
[----:B0-----:R0:W5:Y:S01]  /*0450*/  LDG.E.64 R8, desc[UR4][R4.64] ;  /* 0x0000000404087981 */ /* 0x001162000c1e1b00 */
[----:B------:R-:W1:Y:S02]  /*0460*/  LDCU.64 UR4, c[0x0][0x3a0] ;  /* 0x00007400ff0477ac */ /* 0x000e640008000a00 */
.L_x_21:
[----:B-1---5:R-:W-:Y:S01]  /*0470*/  DFMA R10, -R2, UR4, R8 ;  /* 0x00000004020a7c2b */ /* 0x022fe20008000108 */
[----:B------:R-:W-:Y:S09]  /*0480*/  YIELD ;  /* 0x0000000000007946 */ /* 0x000ff20003800000 */
[----:B------:R-:W2:Y:S02]  /*0490*/  ATOMG.E.CAS.64.STRONG.GPU PT, R10, [R4], R8, R10 ;  /* 0x00000008040a73a9 */ /* 0x000ea400001ee50a */
[----:B--2---:R-:W-:Y:S01]  /*04a0*/  ISETP.NE.U32.AND P0, PT, R8, R10, PT ;  /* 0x0000000a0800720c */ /* 0x004fe20003f05070 */
[----:B------:R-:W-:-:S03]  /*04b0*/  IMAD.MOV.U32 R8, RZ, RZ, R10 ;  /* 0x000000ffff087224 */ /* 0x000fc600078e000a */
[----:B------:R-:W-:Y:S01]  /*04c0*/  ISETP.NE.AND.EX P0, PT, R9, R11, PT, P0 ;  /* 0x0000000b0900720c */ /* 0x000fe20003f05300 */
[----:B------:R-:W-:-:S12]  /*04d0*/  IMAD.MOV.U32 R9, RZ, RZ, R11 ;  /* 0x000000ffff097224 */ /* 0x000fd800078e000b */
[----:B------:R-:W-:Y:S05]  /*04e0*/  @P0 BRA `(.L_x_21) ;  /* 0xfffffffc00e00947 */ /* 0x000fea000383ffff */
[----:B------:R-:W-:Y:S05]  /*04f0*/  EXIT ;  /* 0x000000000000794d */ /* 0x000fea0003800000 */
        .weak           $__internal_0_$__cuda_sm20_div_rn_f64_full
        .type           $__internal_0_$__cuda_sm20_div_rn_f64_full,@function
        .size           $__internal_0_$__cuda_sm20_div_rn_f64_full,(.L_x_35 - $__internal_0_$__cuda_sm20_div_rn_f64_full)
$__internal_0_$__cuda_sm20_div_rn_f64_full:
[C---:B------:R-:W-:Y:S01]  /*0500*/  FSETP.GEU.AND P0, PT, |R7|.reuse, 1.469367938527859385e-39, PT ;  /* 0x001000000700780b */ /* 0x040fe20003f0e200 */
[----:B------:R-:W-:Y:S01]  /*0510*/  IMAD.U32 R6, RZ, RZ, UR6 ;  /* 0x00000006ff067e24 */ /* 0x000fe2000f8e00ff */
[----:B------:R-:W-:Y:S01]  /*0520*/  LOP3.LUT R2, R7, 0x800fffff, RZ, 0xc0, !PT ;  /* 0x800fffff07027812 */ /* 0x000fe200078ec0ff */
[----:B------:R-:W-:Y:S01]  /*0530*/  IMAD.U32 R4, RZ, RZ, UR6 ;  /* 0x00000006ff047e24 */ /* 0x000fe2000f8e00ff */
[C---:B------:R-:W-:Y:S01]  /*0540*/  FSETP.GEU.AND P2, PT, |R9|.reuse, 1.469367938527859385e-39, PT ;  /* 0x001000000900780b */ /* 0x040fe20003f4e200 */
[----:B------:R-:W-:Y:S01]  /*0550*/  IMAD.MOV.U32 R16, RZ, RZ, 0x1 ;  /* 0x00000001ff107424 */ /* 0x000fe200078e00ff */
[----:B------:R-:W-:Y:S01]  /*0560*/  LOP3.LUT R5, R2, 0x3ff00000, RZ, 0xfc, !PT ;  /* 0x3ff0000002057812 */ /* 0x000fe200078efcff */
[----:B------:R-:W-:Y:S01]  /*0570*/  BSSY.RECONVERGENT B2, `(.L_x_22) ;  /* 0x0000052000027945 */ /* 0x000fe20003800200 */
[----:B------:R-:W-:Y:S02]  /*0580*/  LOP3.LUT R11, R9, 0x7ff00000, RZ, 0xc0, !PT ;  /* 0x7ff00000090b7812 */ /* 0x000fe400078ec0ff */
[----:B------:R-:W-:-:S03]  /*0590*/  LOP3.LUT R14, R7, 0x7ff00000, RZ, 0xc0, !PT ;  /* 0x7ff00000070e7812 */ /* 0x000fc600078ec0ff */
[----:B------:R-:W-:Y:S01]  /*05a0*/  @!P0 DMUL R4, R6, 8.98846567431157953865e+307 ;  /* 0x7fe0000006048828 */ /* 0x000fe20000000000 */
[----:B------:R-:W-:-:S03]  /*05b0*/  ISETP.GE.U32.AND P1, PT, R11, R14, PT ;  /* 0x0000000e0b00720c */ /* 0x000fc60003f26070 */
[----:B------:R-:W-:Y:S01]  /*05c0*/  @!P2 LOP3.LUT R12, R7, 0x7ff00000, RZ, 0xc0, !PT ;  /* 0x7ff00000070ca812 */ /* 0x000fe200078ec0ff */
[----:B------:R-:W-:Y:S01]  /*05d0*/  @!P2 IMAD.MOV.U32 R18, RZ, RZ, RZ ;  /* 0x000000ffff12a224 */ /* 0x000fe200078e00ff */
[----:B------:R-:W0:Y:S02]  /*05e0*/  MUFU.RCP64H R17, R5 ;  /* 0x0000000500117308 */ /* 0x000e240000001800 */
[----:B------:R-:W-:Y:S01]  /*05f0*/  @!P2 ISETP.GE.U32.AND P3, PT, R11, R12, PT ;  /* 0x0000000c0b00a20c */ /* 0x000fe20003f66070 */
[----:B------:R-:W-:-:S05]  /*0600*/  IMAD.MOV.U32 R12, RZ, RZ, 0x1ca00000 ;  /* 0x1ca00000ff0c7424 */ /* 0x000fca00078e00ff */
[----:B------:R-:W-:-:S04]  /*0610*/  @!P2 SEL R13, R12, 0x63400000, !P3 ;  /* 0x634000000c0da807 */ /* 0x000fc80005800000 */
[----:B------:R-:W-:-:S04]  /*0620*/  @!P2 LOP3.LUT R13, R13, 0x80000000, R9, 0xf8, !PT ;  /* 0x800000000d0da812 */ /* 0x000fc800078ef809 */
[----:B------:R-:W-:Y:S01]  /*0630*/  @!P2 LOP3.LUT R19, R13, 0x100000, RZ, 0xfc, !PT ;  /* 0x001000000d13a812 */ /* 0x000fe200078efcff */
[----:B0-----:R-:W-:-:S08]  /*0640*/  DFMA R2, R16, -R4, 1 ;  /* 0x3ff000001002742b */ /* 0x001fd00000000804 */
[----:B------:R-:W-:-:S08]  /*0650*/  DFMA R2, R2, R2, R2 ;  /* 0x000000020202722b */ /* 0x000fd00000000002 */
[----:B------:R-:W-:Y:S01]  /*0660*/  DFMA R16, R16, R2, R16 ;  /* 0x000000021010722b */ /* 0x000fe20000000010 */
[----:B------:R-:W-:Y:S01]  /*0670*/  SEL R3, R12, 0x63400000, !P1 ;  /* 0x634000000c037807 */ /* 0x000fe20004800000 */
[----:B------:R-:W-:-:S03]  /*0680*/  IMAD.MOV.U32 R2, RZ, RZ, R8 ;  /* 0x000000ffff027224 */ /* 0x000fc600078e0008 */
[----:B------:R-:W-:-:S03]  /*0690*/  LOP3.LUT R3, R3, 0x800fffff, R9, 0xf8, !PT ;  /* 0x800fffff03037812 */ /* 0x000fc600078ef809 */
[----:B------:R-:W-:-:S03]  /*06a0*/  DFMA R20, R16, -R4, 1 ;  /* 0x3ff000001014742b */ /* 0x000fc60000000804 */
[----:B------:R-:W-:-:S05]  /*06b0*/  @!P2 DFMA R2, R2, 2, -R18 ;  /* 0x400000000202a82b */ /* 0x000fca0000000812 */
[----:B------:R-:W-:Y:S01]  /*06c0*/  DFMA R16, R16, R20, R16 ;  /* 0x000000141010722b */ /* 0x000fe20000000010 */
[----:B------:R-:W-:Y:S02]  /*06d0*/  IMAD.MOV.U32 R21, RZ, RZ, R11 ;  /* 0x000000ffff157224 */ /* 0x000fe400078e000b */
[----:B------:R-:W-:Y:S01]  /*06e0*/  IMAD.MOV.U32 R20, RZ, RZ, R14 ;  /* 0x000000ffff147224 */ /* 0x000fe200078e000e */
[----:B------:R-:W-:Y:S02]  /*06f0*/  @!P0 LOP3.LUT R20, R5, 0x7ff00000, RZ, 0xc0, !PT ;  /* 0x7ff0000005148812 */ /* 0x000fe400078ec0ff */
[----:B------:R-:W-:Y:S02]  /*0700*/  @!P2 LOP3.LUT R21, R3, 0x7ff00000, RZ, 0xc0, !PT ;  /* 0x7ff000000315a812 */ /* 0x000fe400078ec0ff */
[----:B------:R-:W-:Y:S01]  /*0710*/  DMUL R18, R16, R2 ;  /* 0x0000000210127228 */ /* 0x000fe20000000000 */
[----:B------:R-:W-:Y:S02]  /*0720*/  VIADD R22, R20, 0xffffffff ;  /* 0xffffffff14167836 */ /* 0x000fe40000000000 */
[----:B------:R-:W-:-:S05]  /*0730*/  VIADD R13, R21, 0xffffffff ;  /* 0xffffffff150d7836 */ /* 0x000fca0000000000 */
[----:B------:R-:W-:Y:S01]  /*0740*/  DFMA R14, R18, -R4, R2 ;  /* 0x80000004120e722b */ /* 0x000fe20000000002 */
[----:B------:R-:W-:-:S04]  /*0750*/  ISETP.GT.U32.AND P0, PT, R13, 0x7feffffe, PT ;  /* 0x7feffffe0d00780c */ /* 0x000fc80003f04070 */
[----:B------:R-:W-:-:S03]  /*0760*/  ISETP.GT.U32.OR P0, PT, R22, 0x7feffffe, P0 ;  /* 0x7feffffe1600780c */ /* 0x000fc60000704470 */
[----:B------:R-:W-:-:S10]  /*0770*/  DFMA R14, R16, R14, R18 ;  /* 0x0000000e100e722b */ /* 0x000fd40000000012 */
[----:B------:R-:W-:Y:S05]  /*0780*/  @P0 BRA `(.L_x_23) ;  /* 0x00000000006c0947 */ /* 0x000fea0003800000 */
[----:B------:R-:W-:-:S04]  /*0790*/  LOP3.LUT R16, R7, 0x7ff00000, RZ, 0xc0, !PT ;  /* 0x7ff0000007107812 */ /* 0x000fc800078ec0ff */
[CC--:B------:R-:W-:Y:S02]  /*07a0*/  VIADDMNMX R8, R11.reuse, -R16.reuse, 0xb9600000, !PT ;  /* 0xb96000000b087446 */ /* 0x0c0fe40007800910 */
[----:B------:R-:W-:Y:S02]  /*07b0*/  ISETP.GE.U32.AND P0, PT, R11, R16, PT ;  /* 0x000000100b00720c */ /* 0x000fe40003f06070 */
[----:B------:R-:W-:Y:S02]  /*07c0*/  VIMNMX R8, PT, PT, R8, 0x46a00000, PT ;  /* 0x46a0000008087848 */ /* 0x000fe40003fe0100 */
[----:B------:R-:W-:-:S05]  /*07d0*/  SEL R11, R12, 0x63400000, !P0 ;  /* 0x634000000c0b7807 */ /* 0x000fca0004000000 */
[----:B------:R-:W-:Y:S02]  /*07e0*/  IMAD.IADD R11, R8, 0x1, -R11 ;  /* 0x00000001080b7824 */ /* 0x000fe400078e0a0b */
[----:B------:R-:W-:Y:S02]  /*07f0*/  IMAD.MOV.U32 R8, RZ, RZ, RZ ;  /* 0x000000ffff087224 */ /* 0x000fe400078e00ff */
[----:B------:R-:W-:-:S06]  /*0800*/  VIADD R9, R11, 0x7fe00000 ;  /* 0x7fe000000b097836 */ /* 0x000fcc0000000000 */
[----:B------:R-:W-:-:S10]  /*0810*/  DMUL R12, R14, R8 ;  /* 0x000000080e0c7228 */ /* 0x000fd40000000000 */
[----:B------:R-:W-:-:S13]  /*0820*/  FSETP.GTU.AND P0, PT, |R13|, 1.469367938527859385e-39, PT ;  /* 0x001000000d00780b */ /* 0x000fda0003f0c200 */
[----:B------:R-:W-:Y:S05]  /*0830*/  @P0 BRA `(.L_x_24) ;  /* 0x0000000000940947 */ /* 0x000fea0003800000 */
[----:B------:R-:W-:Y:S01]  /*0840*/  DFMA R2, R14, -R4, R2 ;  /* 0x800000040e02722b */ /* 0x000fe20000000002 */
[----:B------:R-:W-:-:S09]  /*0850*/  IMAD.MOV.U32 R8, RZ, RZ, RZ ;  /* 0x000000ffff087224 */ /* 0x000fd200078e00ff */
[C---:B------:R-:W-:Y:S02]  /*0860*/  FSETP.NEU.AND P0, PT, R3.reuse, RZ, PT ;  /* 0x000000ff0300720b */ /* 0x040fe40003f0d000 */
[----:B------:R-:W-:-:S04]  /*0870*/  LOP3.LUT R5, R3, 0x80000000, R7, 0x48, !PT ;  /* 0x8000000003057812 */ /* 0x000fc800078e4807 */
[----:B------:R-:W-:-:S07]  /*0880*/  LOP3.LUT R9, R5, R9, RZ, 0xfc, !PT ;  /* 0x0000000905097212 */ /* 0x000fce00078efcff */
[----:B------:R-:W-:Y:S05]  /*0890*/  @!P0 BRA `(.L_x_24) ;  /* 0x00000000007c8947 */ /* 0x000fea0003800000 */
[----:B------:R-:W-:Y:S01]  /*08a0*/  IMAD.MOV R3, RZ, RZ, -R11 ;  /* 0x000000ffff037224 */ /* 0x000fe200078e0a0b */
[----:B------:R-:W-:Y:S01]  /*08b0*/  DMUL.RP R8, R14, R8 ;  /* 0x000000080e087228 */ /* 0x000fe20000008000 */
[----:B------:R-:W-:-:S06]  /*08c0*/  IMAD.MOV.U32 R2, RZ, RZ, RZ ;  /* 0x000000ffff027224 */ /* 0x000fcc00078e00ff */
[----:B------:R-:W-:-:S03]  /*08d0*/  DFMA R2, R12, -R2, R14 ;  /* 0x800000020c02722b */ /* 0x000fc6000000000e */
[----:B------:R-:W-:-:S03]  /*08e0*/  LOP3.LUT R5, R9, R5, RZ, 0x3c, !PT ;  /* 0x0000000509057212 */ /* 0x000fc600078e3cff */
[----:B------:R-:W-:-:S04]  /*08f0*/  IADD3 R2, PT, PT, -R11, -0x43300000, RZ ;  /* 0xbcd000000b027810 */ /* 0x000fc80007ffe1ff */
[----:B------:R-:W-:-:S04]  /*0900*/  FSETP.NEU.AND P0, PT, |R3|, R2, PT ;  /* 0x000000020300720b */ /* 0x000fc80003f0d200 */
[----:B------:R-:W-:Y:S02]  /*0910*/  FSEL R12, R8, R12, !P0 ;  /* 0x0000000c080c7208 */ /* 0x000fe40004000000 */
[----:B------:R-:W-:Y:S01]  /*0920*/  FSEL R13, R5, R13, !P0 ;  /* 0x0000000d050d7208 */ /* 0x000fe20004000000 */
[----:B------:R-:W-:Y:S06]  /*0930*/  BRA `(.L_x_24) ;  /* 0x0000000000547947 */ /* 0x000fec0003800000 */
.L_x_23:
[----:B------:R-:W-:-:S14]  /*0940*/  DSETP.NAN.AND P0, PT, R8, R8, PT ;  /* 0x000000080800722a */ /* 0x000fdc0003f08000 */
[----:B------:R-:W-:Y:S05]  /*0950*/  @P0 BRA `(.L_x_25) ;  /* 0x0000000000440947 */ /* 0x000fea0003800000 */
[----:B------:R-:W-:-:S14]  /*0960*/  DSETP.NAN.AND P0, PT, R6, R6, PT ;  /* 0x000000060600722a */ /* 0x000fdc0003f08000 */
[----:B------:R-:W-:Y:S05]  /*0970*/  @P0 BRA `(.L_x_26) ;  /* 0x0000000000300947 */ /* 0x000fea0003800000 */
[----:B------:R-:W-:Y:S01]  /*0980*/  ISETP.NE.AND P0, PT, R21, R20, PT ;  /* 0x000000141500720c */ /* 0x000fe20003f05270 */
[----:B------:R-:W-:Y:S02]  /*0990*/  IMAD.MOV.U32 R12, RZ, RZ, 0x0 ;  /* 0x00000000ff0c7424 */ /* 0x000fe400078e00ff */
[----:B------:R-:W-:-:S10]  /*09a0*/  IMAD.MOV.U32 R13, RZ, RZ, -0x80000 ;  /* 0xfff80000ff0d7424 */ /* 0x000fd400078e00ff */
[----:B------:R-:W-:Y:S05]  /*09b0*/  @!P0 BRA `(.L_x_24) ;  /* 0x0000000000348947 */ /* 0x000fea0003800000 */
[----:B------:R-:W-:Y:S02]  /*09c0*/  ISETP.NE.AND P0, PT, R21, 0x7ff00000, PT ;  /* 0x7ff000001500780c */ /* 0x000fe40003f05270 */
[----:B------:R-:W-:Y:S02]  /*09d0*/  LOP3.LUT R13, R9, 0x80000000, R7, 0x48, !PT ;  /* 0x80000000090d7812 */ /* 0x000fe400078e4807 */
[----:B------:R-:W-:-:S13]  /*09e0*/  ISETP.EQ.OR P0, PT, R20, RZ, !P0 ;  /* 0x000000ff1400720c */ /* 0x000fda0004702670 */
[----:B------:R-:W-:Y:S01]  /*09f0*/  @P0 LOP3.LUT R2, R13, 0x7ff00000, RZ, 0xfc, !PT ;  /* 0x7ff000000d020812 */ /* 0x000fe200078efcff */
[----:B------:R-:W-:Y:S02]  /*0a00*/  @!P0 IMAD.MOV.U32 R12, RZ, RZ, RZ ;  /* 0x000000ffff0c8224 */ /* 0x000fe400078e00ff */
[----:B------:R-:W-:Y:S02]  /*0a10*/  @P0 IMAD.MOV.U32 R12, RZ, RZ, RZ ;  /* 0x000000ffff0c0224 */ /* 0x000fe400078e00ff */
[----:B------:R-:W-:Y:S01]  /*0a20*/  @P0 IMAD.MOV.U32 R13, RZ, RZ, R2 ;  /* 0x000000ffff0d0224 */ /* 0x000fe200078e0002 */
[----:B------:R-:W-:Y:S06]  /*0a30*/  BRA `(.L_x_24) ;  /* 0x0000000000147947 */ /* 0x000fec0003800000 */
.L_x_26:
[----:B------:R-:W-:Y:S01]  /*0a40*/  LOP3.LUT R13, R7, 0x80000, RZ, 0xfc, !PT ;  /* 0x00080000070d7812 */ /* 0x000fe200078efcff */
[----:B------:R-:W-:Y:S01]  /*0a50*/  IMAD.MOV.U32 R12, RZ, RZ, R6 ;  /* 0x000000ffff0c7224 */ /* 0x000fe200078e0006 */
[----:B------:R-:W-:Y:S06]  /*0a60*/  BRA `(.L_x_24) ;  /* 0x0000000000087947 */ /* 0x000fec0003800000 */
.L_x_25:
[----:B------:R-:W-:Y:S01]  /*0a70*/  LOP3.LUT R13, R9, 0x80000, RZ, 0xfc, !PT ;  /* 0x00080000090d7812 */ /* 0x000fe200078efcff */
[----:B------:R-:W-:-:S07]  /*0a80*/  IMAD.MOV.U32 R12, RZ, RZ, R8 ;  /* 0x000000ffff0c7224 */ /* 0x000fce00078e0008 */
.L_x_24:
[----:B------:R-:W-:Y:S05]  /*0a90*/  BSYNC.RECONVERGENT B2 ;  /* 0x0000000000027941 */ /* 0x000fea0003800200 */
.L_x_22:
[----:B------:R-:W-:Y:S02]  /*0aa0*/  IMAD.MOV.U32 R11, RZ, RZ, 0x0 ;  /* 0x00000000ff0b7424 */ /* 0x000fe400078e00ff */
[----:B------:R-:W-:Y:S02]  /*0ab0*/  IMAD.MOV.U32 R2, RZ, RZ, R12 ;  /* 0x000000ffff027224 */ /* 0x000fe400078e000c */
[----:B------:R-:W-:Y:S01]  /*0ac0*/  IMAD.MOV.U32 R3, RZ, RZ, R13 ;  /* 0x000000ffff037224 */ /* 0x000fe200078e000d */
[----:B------:R-:W-:Y:S06]  /*0ad0*/  RET.REL.NODEC R10 `(_Z21update_weights_kernelPdS_S_S_did) ;  /* 0xfffffff40a487950 */ /* 0x000fec0003c3ffff */
.L_x_27:
        /* <DEDUP_REMOVED lines=10> */
.L_x_35:


//--------------------- .text._Z18dot_product_kernelPKdS0_Pdiid --------------------------
	.section	.text._Z18dot_product_kernelPKdS0_Pdiid,"ax",@progbits
	.align	128
        .global         _Z18dot_product_kernelPKdS0_Pdiid
        .type           _Z18dot_product_kernelPKdS0_Pdiid,@function
        .size           _Z18dot_product_kernelPKdS0_Pdiid,(.L_x_38 - _Z18dot_product_kernelPKdS0_Pdiid)
        .other          _Z18dot_product_kernelPKdS0_Pdiid,@"STO_CUDA_ENTRY STV_DEFAULT"
_Z18dot_product_kernelPKdS0_Pdiid:
.text._Z18dot_product_kernelPKdS0_Pdiid:
[----:B------:R-:W-:Y:S08]  /*0000*/  LDC R1, c[0x0][0x37c] ;  /* 0x0000df00ff017b82 */ /* 0x000ff00000000800 */
[----:B------:R-:W0:Y:S01]  /*0010*/  LDC R0, c[0x0][0x398] ;  /* 0x0000e600ff007b82 */ /* 0x000e220000000800 */
[----:B------:R-:W1:Y:S07]  /*0020*/  S2R R6, SR_TID.X ;  /* 0x0000000000067919 */ /* 0x000e6e0000002100 */
[----:B------:R-:W1:Y:S08]  /*0030*/  S2UR UR4, SR_CTAID.X ;  /* 0x00000000000479c3 */ /* 0x000e700000002500 */
[----:B------:R-:W1:Y:S01]  /*0040*/  LDC R5, c[0x0][0x360] ;  /* 0x0000d800ff057b82 */ /* 0x000e620000000800 */
[----:B0-----:R-:W-:-:S04]  /*0050*/  IABS R7, R0 ;  /* 0x0000000000077213 */ /* 0x001fc80000000000 */
[----:B------:R-:W0:Y:S01]  /*0060*/  I2F.RP R4, R7 ;  /* 0x0000000700047306 */ /* 0x000e220000209400 */
[----:B-1----:R-:W-:-:S07]  /*0070*/  IMAD R5, R5, UR4, R6 ;  /* 0x0000000405057c24 */ /* 0x002fce000f8e0206 */
[----:B0-----:R-:W0:Y:S01]  /*0080*/  MUFU.RCP R4, R4 ;  /* 0x0000000400047308 */ /* 0x001e220000001000 */
[----:B------:R-:W-:Y:S02]  /*0090*/  ISETP.GE.AND P1, PT, R5, R0, PT ;  /* 0x000000000500720c */ /* 0x000fe40003f26270 */
[----:B0-----:R-:W-:Y:S02]  /*00a0*/  IADD3 R2, PT, PT, R4, 0xffffffe, RZ ;  /* 0x0ffffffe04027810 */ /* 0x001fe40007ffe0ff */
[----:B------:R-:W-:-:S03]  /*00b0*/  IABS R4, R5 ;  /* 0x0000000500047213 */ /* 0x000fc60000000000 */
[----:B------:R0:W1:Y:S02]  /*00c0*/  F2I.FTZ.U32.TRUNC.NTZ R3, R2 ;  /* 0x0000000200037305 */ /* 0x000064000021f000 */
[----:B0-----:R-:W-:Y:S01]  /*00d0*/  IMAD.MOV.U32 R2, RZ, RZ, RZ ;  /* 0x000000ffff027224 */ /* 0x001fe200078e00ff */
[----:B-1----:R-:W-:-:S05]  /*00e0*/  IADD3 R8, PT, PT, RZ, -R3, RZ ;  /* 0x80000003ff087210 */ /* 0x002fca0007ffe0ff */
[----:B------:R-:W-:-:S04]  /*00f0*/  IMAD R9, R8, R7, RZ ;  /* 0x0000000708097224 */ /* 0x000fc800078e02ff */
[----:B------:R-:W-:-:S06]  /*0100*/  IMAD.HI.U32 R3, R3, R9, R2 ;  /* 0x0000000903037227 */ /* 0x000fcc00078e0002 */
[----:B------:R-:W-:-:S05]  /*0110*/  IMAD.HI.U32 R3, R3, R4, RZ ;  /* 0x0000000403037227 */ /* 0x000fca00078e00ff */
[----:B------:R-:W-:-:S05]  /*0120*/  IADD3 R3, PT, PT, -R3, RZ, RZ ;  /* 0x000000ff03037210 */ /* 0x000fca0007ffe1ff */
[----:B------:R-:W-:-:S05]  /*0130*/  IMAD R2, R7, R3, R4 ;  /* 0x0000000307027224 */ /* 0x000fca00078e0204 */
[----:B------:R-:W-:-:S13]  /*0140*/  ISETP.GT.U32.AND P0, PT, R7, R2, PT ;  /* 0x000000020700720c */ /* 0x000fda0003f04070 */
[----:B------:R-:W-:-:S05]  /*0150*/  @!P0 IMAD.IADD R2, R2, 0x1, -R7 ;  /* 0x0000000102028824 */ /* 0x000fca00078e0a07 */
[----:B------:R-:W-:Y:S01]  /*0160*/  ISETP.GT.U32.AND P0, PT, R7, R2, PT ;  /* 0x000000020700720c */ /* 0x000fe20003f04070 */
[----:B------:R-:W-:-:S12]  /*0170*/  @P1 EXIT ;  /* 0x000000000000194d */ /* 0x000fd80003800000 */
[----:B------:R-:W0:Y:S01]  /*0180*/  LDCU UR8, c[0x0][0x39c] ;  /* 0x00007380ff0877ac */ /* 0x000e220008000800 */
[----:B------:R-:W-:Y:S02]  /*0190*/  ISETP.GE.AND P2, PT, R5, RZ, PT ;  /* 0x000000ff0500720c */ /* 0x000fe40003f46270 */
[----:B------:R-:W-:Y:S02]  /*01a0*/  CS2R R26, SRZ ;  /* 0x00000000001a7805 */ /* 0x000fe4000001ff00 */
[----:B------:R-:W-:Y:S01]  /*01b0*/  ISETP.NE.AND P1, PT, R0, RZ, PT ;  /* 0x000000ff0000720c */ /* 0x000fe20003f25270 */
[----:B------:R-:W1:Y:S01]  /*01c0*/  LDCU.64 UR16, c[0x0][0x358] ;  /* 0x00006b00ff1077ac */ /* 0x000e620008000a00 */
[----:B------:R-:W-:-:S07]  /*01d0*/  @!P0 IADD3 R2, PT, PT, R2, -R7, RZ ;  /* 0x8000000702028210 */ /* 0x000fce0007ffe0ff */
[----:B------:R-:W-:-:S04]  /*01e0*/  @!P2 IMAD.MOV R2, RZ, RZ, -R2 ;  /* 0x000000ffff02a224 */ /* 0x000fc800078e0a02 */
[----:B------:R-:W-:Y:S01]  /*01f0*/  @!P1 LOP3.LUT R2, RZ, R0, RZ, 0x33, !PT ;  /* 0x00000000ff029212 */ /* 0x000fe200078e33ff */
[----:B0-----:R-:W-:-:S09]  /*0200*/  UISETP.GE.AND UP0, UPT, UR8, 0x1, UPT ;  /* 0x000000010800788c */ /* 0x001fd2000bf06270 */
[----:B-1----:R-:W-:Y:S05]  /*0210*/  BRA.U !UP0, `(.L_x_28) ;  /* 0x0000000908707547 */ /* 0x002fea000b800000 */
[----:B------:R-:W-:Y:S01]  /*0220*/  UISETP.GE.U32.AND UP1, UPT, UR8, 0x10, UPT ;  /* 0x000000100800788c */ /* 0x000fe2000bf26070 */
[----:B------:R-:W-:Y:S01]  /*0230*/  HFMA2 R3, -RZ, RZ, 0, 0 ;  /* 0x00000000ff037431 */ /* 0x000fe200000001ff */
[----:B------:R-:W-:Y:S02]  /*0240*/  ULOP3.LUT UR9, UR8, 0xf, URZ, 0xc0, !UPT ;  /* 0x0000000f08097892 */ /* 0x000fe4000f8ec0ff */
[----:B------:R-:W-:Y:S01]  /*0250*/  IMAD R28, R2, UR8, RZ ;  /* 0x00000008021c7c24 */ /* 0x000fe2000f8e02ff */
[----:B------:R-:W-:Y:S01]  /*0260*/  CS2R R26, SRZ ;  /* 0x00000000001a7805 */ /* 0x000fe2000001ff00 */
[----:B------:R-:W-:-:S03]  /*0270*/  UISETP.NE.AND UP0, UPT, UR9, URZ, UPT ;  /* 0x000000ff0900728c */ /* 0x000fc6000bf05270 */
[----:B------:R-:W-:Y:S08]  /*0280*/  BRA.U !UP1, `(.L_x_29) ;  /* 0x00000005091c7547 */ /* 0x000ff0000b800000 */
[----:B------:R-:W0:Y:S01]  /*0290*/  LDCU.128 UR12, c[0x0][0x380] ;  /* 0x00007000ff0c77ac */ /* 0x000e220008000c00 */
[----:B------:R-:W-:Y:S01]  /*02a0*/  IMAD.MOV.U32 R24, RZ, RZ, R28 ;  /* 0x000000ffff187224 */ /* 0x000fe200078e001c */
[----:B------:R-:W-:Y:S01]  /*02b0*/  CS2R R26, SRZ ;  /* 0x00000000001a7805 */ /* 0x000fe2000001ff00 */
[----:B------:R-:W-:-:S04]  /*02c0*/  ULOP3.LUT UR10, UR8, 0x7ffffff0, URZ, 0xc0, !UPT ;  /* 0x7ffffff0080a7892 */ /* 0x000fc8000f8ec0ff */
[----:B------:R-:W-:Y:S02]  /*02d0*/  UIADD3 UR11, UPT, UPT, -UR10, URZ, URZ ;  /* 0x000000ff0a0b7290 */ /* 0x000fe4000fffe1ff */
[----:B------:R-:W-:Y:S01]  /*02e0*/  MOV R3, UR10 ;  /* 0x0000000a00037c02 */ /* 0x000fe20008000f00 */
[----:B0-----:R-:W-:Y:S02]  /*02f0*/  UIADD3 UR4, UP2, UPT, UR14, 0x40, URZ ;  /* 0x000000400e047890 */ /* 0x001fe4000ff5e0ff */
[----:B------:R-:W-:Y:S02]  /*0300*/  UIADD3 UR6, UP1, UPT, UR12, 0x40, URZ ;  /* 0x000000400c067890 */ /* 0x000fe4000ff3e0ff */
[----:B------:R-:W-:Y:S02]  /*0310*/  UIADD3.X UR5, UPT, UPT, URZ, UR15, URZ, UP2, !UPT ;  /* 0x0000000fff057290 */ /* 0x000fe400097fe4ff */
[----:B------:R-:W-:Y:S01]  /*0320*/  IMAD.U32 R8, RZ, RZ, UR4 ;  /* 0x00000004ff087e24 */ /* 0x000fe2000f8e00ff */
[----:B------:R-:W-:-:S03]  /*0330*/  UIADD3.X UR7, UPT, UPT, URZ, UR13, URZ, UP1, !UPT ;  /* 0x0000000dff077290 */ /* 0x000fc60008ffe4ff */
[----:B------:R-:W-:-:S09]  /*0340*/  MOV R9, UR5 ;  /* 0x0000000500097c02 */ /* 0x000fd20008000f00 */
.L_x_30:
[----:B------:R-:W-:Y:S01]  /*0350*/  MOV R21, UR7 ;  /* 0x0000000700157c02 */ /* 0x000fe20008000f00 */
[----:B------:R-:W-:Y:S01]  /*0360*/  IMAD.U32 R20, RZ, RZ, UR6 ;  /* 0x00000006ff147e24 */ /* 0x000fe2000f8e00ff */
[----:B------:R-:W-:Y:S01]  /*0370*/  MOV R5, R9 ;  /* 0x0000000900057202 */ /* 0x000fe20000000f00 */
[----:B------:R-:W-:Y:S02]  /*0380*/  IMAD.MOV.U32 R4, RZ, RZ, R8 ;  /* 0x000000ffff047224 */ /* 0x000fe400078e0008 */
[----:B------:R-:W-:-:S03]  /*0390*/  IMAD.WIDE R20, R24, 0x8, R20 ;  /* 0x0000000818147825 */ /* 0x000fc600078e0214 */
[----:B------:R-:W2:Y:S04]  /*03a0*/  LDG.E.64 R14, desc[UR16][R4.64+-0x40] ;  /* 0xffffc010040e7981 */ /* 0x000ea8000c1e1b00 */
[----:B------:R-:W2:Y:S04]  /*03b0*/  LDG.E.64 R12, desc[UR16][R20.64+-0x40] ;  /* 0xffffc010140c7981 */ /* 0x000ea8000c1e1b00 */
[----:B------:R-:W3:Y:S04]  /*03c0*/  LDG.E.64 R8, desc[UR16][R4.64+-0x38] ;  /* 0xffffc81004087981 */ /* 0x000ee8000c1e1b00 */
[----:B------:R-:W3:Y:S04]  /*03d0*/  LDG.E.64 R10, desc[UR16][R20.64+-0x38] ;  /* 0xffffc810140a7981 */ /* 0x000ee8000c1e1b00 */
[----:B------:R-:W4:Y:S04]  /*03e0*/  LDG.E.64 R6, desc[UR16][R4.64+-0x30] ;  /* 0xffffd01004067981 */ /* 0x000f28000c1e1b00 */
[----:B------:R-:W4:Y:S04]  /*03f0*/  LDG.E.64 R16, desc[UR16][R20.64+-0x30] ;  /* 0xffffd01014107981 */ /* 0x000f28000c1e1b00 */
[----:B------:R-:W5:Y:S04]  /*0400*/  LDG.E.64 R18, desc[UR16][R4.64+0x18] ;  /* 0x0000181004127981 */ /* 0x000f68000c1e1b00 */
[----:B------:R-:W5:Y:S01]  /*0410*/  LDG.E.64 R22, desc[UR16][R4.64+0x38] ;  /* 0x0000381004167981 */ /* 0x000f62000c1e1b00 */
[----:B--2---:R-:W-:-:S03]  /*0420*/  DFMA R26, R12, R14, R26 ;  /* 0x0000000e0c1a722b */ /* 0x004fc6000000001a */
[----:B------:R-:W2:Y:S04]  /*0430*/  LDG.E.64 R12, desc[UR16][R4.64+-0x28] ;  /* 0xffffd810040c7981 */ /* 0x000ea8000c1e1b00 */
[----:B------:R-:W2:Y:S01]  /*0440*/  LDG.E.64 R14, desc[UR16][R20.64+-0x28] ;  /* 0xffffd810140e7981 */ /* 0x000ea2000c1e1b00 */
[----:B---3--:R-:W-:-:S03]  /*0450*/  DFMA R26, R10, R8, R26 ;  /* 0x000000080a1a722b */ /* 0x008fc6000000001a */
[----:B------:R-:W3:Y:S04]  /*0460*/  LDG.E.64 R8, desc[UR16][R4.64+-0x20] ;  /* 0xffffe01004087981 */ /* 0x000ee8000c1e1b00 */
[----:B------:R-:W3:Y:S01]  /*0470*/  LDG.E.64 R10, desc[UR16][R20.64+-0x20] ;  /* 0xffffe010140a7981 */ /* 0x000ee2000c1e1b00 */
[----:B----4-:R-:W-:-:S03]  /*0480*/  DFMA R26, R16, R6, R26 ;  /* 0x00000006101a722b */ /* 0x010fc6000000001a */
[----:B------:R-:W4:Y:S04]  /*0490*/  LDG.E.64 R6, desc[UR16][R4.64+-0x18] ;  /* 0xffffe81004067981 */ /* 0x000f28000c1e1b00 */
[----:B------:R-:W4:Y:S01]  /*04a0*/  LDG.E.64 R16, desc[UR16][R20.64+-0x18] ;  /* 0xffffe81014107981 */ /* 0x000f22000c1e1b00 */
        /* <DEDUP_REMOVED lines=16> */
[----:B------:R-:W5:Y:S04]  /*05b0*/  LDG.E.64 R6, desc[UR16][R20.64+0x18] ;  /* 0x0000181014067981 */ /* 0x000f68000c1e1b00 */
[----:B------:R-:W4:Y:S01]  /*05c0*/  LDG.E.64 R26, desc[UR16][R20.64+0x38] ;  /* 0x00003810141a7981 */ /* 0x000f22000c1e1b00 */
[----:B--2---:R-:W-:-:S03]  /*05d0*/  DFMA R12, R14, R12, R16 ;  /* 0x0000000c0e0c722b */ /* 0x004fc60000000010 */
[----:B------:R-:W2:Y:S04]  /*05e0*/  LDG.E.64 R16, desc[UR16][R4.64+0x20] ;  /* 0x0000201004107981 */ /* 0x000ea8000c1e1b00 */
[----:B------:R-:W2:Y:S01]  /*05f0*/  LDG.E.64 R14, desc[UR16][R20.64+0x20] ;  /* 0x00002010140e7981 */ /* 0x000ea2000c1e1b00 */
[----:B---3--:R-:W-:-:S03]  /*0600*/  DFMA R8, R10, R8, R12 ;  /* 0x000000080a08722b */ /* 0x008fc6000000000c */
[----:B------:R-:W3:Y:S04]  /*0610*/  LDG.E.64 R12, desc[UR16][R4.64+0x28] ;  /* 0x00002810040c7981 */ /* 0x000ee8000c1e1b00 */
[----:B------:R-:W3:Y:S01]  /*0620*/  LDG.E.64 R10, desc[UR16][R20.64+0x28] ;  /* 0x00002810140a7981 */ /* 0x000ee2000c1e1b00 */
[----:B-----5:R-:W-:-:S03]  /*0630*/  DFMA R18, R6, R18, R8 ;  /* 0x000000120612722b */ /* 0x020fc60000000008 */
[----:B------:R-:W5:Y:S04]  /*0640*/  LDG.E.64 R8, desc[UR16][R4.64+0x30] ;  /* 0x0000301004087981 */ /* 0x000f68000c1e1b00 */
[----:B------:R-:W5:Y:S01]  /*0650*/  LDG.E.64 R6, desc[UR16][R20.64+0x30] ;  /* 0x0000301014067981 */ /* 0x000f62000c1e1b00 */
[----:B------:R-:W-:-:S04]  /*0660*/  UIADD3 UR11, UPT, UPT, UR11, 0x10, URZ ;  /* 0x000000100b0b7890 */ /* 0x000fc8000fffe0ff */
[----:B------:R-:W-:Y:S01]  /*0670*/  UISETP.NE.AND UP1, UPT, UR11, URZ, UPT ;  /* 0x000000ff0b00728c */ /* 0x000fe2000bf25270 */
[----:B------:R-:W-:Y:S01]  /*0680*/  IADD3 R24, PT, PT, R24, 0x10, RZ ;  /* 0x0000001018187810 */ /* 0x000fe20007ffe0ff */
[----:B--2---:R-:W-:-:S08]  /*0690*/  DFMA R14, R14, R16, R18 ;  /* 0x000000100e0e722b */ /* 0x004fd00000000012 */
[----:B---3--:R-:W-:-:S08]  /*06a0*/  DFMA R10, R10, R12, R14 ;  /* 0x0000000c0a0a722b */ /* 0x008fd0000000000e */
[----:B-----5:R-:W-:Y:S01]  /*06b0*/  DFMA R6, R6, R8, R10 ;  /* 0x000000080606722b */ /* 0x020fe2000000000a */
[----:B------:R-:W-:-:S07]  /*06c0*/  IADD3 R8, P0, PT, R4, 0x80, RZ ;  /* 0x0000008004087810 */ /* 0x000fce0007f1e0ff */
[----:B----4-:R-:W-:Y:S01]  /*06d0*/  DFMA R26, R26, R22, R6 ;  /* 0x000000161a1a722b */ /* 0x010fe20000000006 */
[----:B------:R-:W-:Y:S01]  /*06e0*/  IMAD.X R9, RZ, RZ, R5, P0 ;  /* 0x000000ffff097224 */ /* 0x000fe200000e0605 */
[----:B------:R-:W-:Y:S09]  /*06f0*/  BRA.U UP1, `(.L_x_30) ;  /* 0xfffffffd01147547 */ /* 0x000ff2000b83ffff */
.L_x_29:
[----:B------:R-:W-:Y:S05]  /*0700*/  BRA.U !UP0, `(.L_x_28) ;  /* 0x0000000508347547 */ /* 0x000fea000b800000 */
[----:B------:R-:W-:Y:S02]  /*0710*/  UISETP.GE.U32.AND UP0, UPT, UR9, 0x8, UPT ;  /* 0x000000080900788c */ /* 0x000fe4000bf06070 */
[----:B------:R-:W-:-:S04]  /*0720*/  ULOP3.LUT UR5, UR8, 0x7, URZ, 0xc0, !UPT ;  /* 0x0000000708057892 */ /* 0x000fc8000f8ec0ff */
[----:B------:R-:W-:-:S03]  /*0730*/  UISETP.NE.AND UP1, UPT, UR5, URZ, UPT ;  /* 0x000000ff0500728c */ /* 0x000fc6000bf25270 */
[----:B------:R-:W-:Y:S08]  /*0740*/  BRA.U !UP0, `(.L_x_31) ;  /* 0x0000000108787547 */ /* 0x000ff0000b800000 */
        /* <DEDUP_REMOVED lines=22> */
[----:B------:R-:W4:Y:S04]  /*08b0*/  LDG.E.64 R8, desc[UR16][R24.64+0x30] ;  /* 0x0000301018087981 */ /* 0x000f28000c1e1b00 */
[----:B------:R-:W4:Y:S01]  /*08c0*/  LDG.E.64 R4, desc[UR16][R4.64+0x38] ;  /* 0x0000381004047981 */ /* 0x000f22000c1e1b00 */
[----:B-----5:R-:W-:Y:S01]  /*08d0*/  DFMA R18, R18, R20, R22 ;  /* 0x000000141212722b */ /* 0x020fe20000000016 */
[----:B------:R-:W-:-:S07]  /*08e0*/  IADD3 R3, PT, PT, R3, 0x8, RZ ;  /* 0x0000000803037810 */ /* 0x000fce0007ffe0ff */
[----:B--2---:R-:W-:-:S08]  /*08f0*/  DFMA R14, R14, R16, R18 ;  /* 0x000000100e0e722b */ /* 0x004fd00000000012 */
[----:B---3--:R-:W-:-:S08]  /*0900*/  DFMA R10, R10, R12, R14 ;  /* 0x0000000c0a0a722b */ /* 0x008fd0000000000e */
[----:B----4-:R-:W-:-:S08]  /*0910*/  DFMA R6, R6, R8, R10 ;  /* 0x000000080606722b */ /* 0x010fd0000000000a */
[----:B------:R-:W-:-:S11]  /*0920*/  DFMA R26, R4, R26, R6 ;  /* 0x0000001a041a722b */ /* 0x000fd60000000006 */
.L_x_31:
        /* <DEDUP_REMOVED lines=18> */
[----:B------:R-:W-:Y:S01]  /*0a50*/  IADD3 R3, PT, PT, R3, 0x4, RZ ;  /* 0x0000000403037810 */ /* 0x000fe20007ffe0ff */
[----:B--2---:R-:W-:-:S08]  /*0a60*/  DFMA R4, R4, R6, R26 ;  /* 0x000000060404722b */ /* 0x004fd0000000001a */
[----:B---3--:R-:W-:-:S08]  /*0a70*/  DFMA R4, R8, R10, R4 ;  /* 0x0000000a0804722b */ /* 0x008fd00000000004 */
[----:B----4-:R-:W-:-:S08]  /*0a80*/  DFMA R4, R12, R14, R4 ;  /* 0x0000000e0c04722b */ /* 0x010fd00000000004 */
[----:B-----5:R-:W-:-:S11]  /*0a90*/  DFMA R26, R16, R18, R4 ;  /* 0x00000012101a722b */ /* 0x020fd60000000004 */
.L_x_32:
[----:B------:R-:W-:Y:S05]  /*0aa0*/  BRA.U !UP1, `(.L_x_28) ;  /* 0x00000001094c7547 */ /* 0x000fea000b800000 */
[----:B------:R-:W0:Y:S01]  /*0ab0*/  LDC.64 R6, c[0x0][0x388] ;  /* 0x0000e200ff067b82 */ /* 0x000e220000000a00 */
[----:B------:R-:W-:-:S07]  /*0ac0*/  UIADD3 UR4, UPT, UPT, -UR4, URZ, URZ ;  /* 0x000000ff04047290 */ /* 0x000fce000fffe1ff */
[----:B------:R-:W1:Y:S01]  /*0ad0*/  LDC.64 R4, c[0x0][0x380] ;  /* 0x0000e000ff047b82 */ /* 0x000e620000000a00 */
[----:B0-----:R-:W-:-:S04]  /*0ae0*/  IMAD.WIDE.U32 R6, R3, 0x8, R6 ;  /* 0x0000000803067825 */ /* 0x001fc800078e0006 */
[----:B------:R-:W-:Y:S01]  /*0af0*/  IMAD.IADD R3, R28, 0x1, R3 ;  /* 0x000000011c037824 */ /* 0x000fe200078e0203 */
[----:B------:R-:W-:Y:S01]  /*0b00*/  MOV R10, R6 ;  /* 0x00000006000a7202 */ /* 0x000fe20000000f00 */
[----:B------:R-:W-:-:S07]  /*0b10*/  IMAD.MOV.U32 R11, RZ, RZ, R7 ;  /* 0x000000ffff0b7224 */ /* 0x000fce00078e0007 */
.L_x_33:
[----:B-1----:R-:W-:Y:S01]  /*0b20*/  IMAD.WIDE R6, R3, 0x8, R4 ;  /* 0x0000000803067825 */ /* 0x002fe200078e0204 */
[----:B------:R-:W-:-:S03]  /*0b30*/  MOV R8, R10 ;  /* 0x0000000a00087202 */ /* 0x000fc60000000f00 */
[----:B------:R-:W-:Y:S02]  /*0b40*/  IMAD.MOV.U32 R9, RZ, RZ, R11 ;  /* 0x000000ffff097224 */ /* 0x000fe400078e000b */
[----:B------:R-:W2:Y:S04]  /*0b50*/  LDG.E.64 R6, desc[UR16][R6.64] ;  /* 0x0000001006067981 */ /* 0x000ea8000c1e1b00 */
[----:B------:R-:W2:Y:S01]  /*0b60*/  LDG.E.64 R8, desc[UR16][R8.64] ;  /* 0x0000001008087981 */ /* 0x000ea2000c1e1b00 */
[----:B------:R-:W-:Y:S01]  /*0b70*/  UIADD3 UR4, UPT, UPT, UR4, 0x1, URZ ;  /* 0x0000000104047890 */ /* 0x000fe2000fffe0ff */
[----:B------:R-:W-:Y:S02]  /*0b80*/  IADD3 R10, P0, PT, R10, 0x8, RZ ;  /* 0x000000080a0a7810 */ /* 0x000fe40007f1e0ff */
[----:B------:R-:W-:Y:S01]  /*0b90*/  IADD3 R3, PT, PT, R3, 0x1, RZ ;  /* 0x0000000103037810 */ /* 0x000fe20007ffe0ff */
[----:B------:R-:W-:-:S02]  /*0ba0*/  UISETP.NE.AND UP0, UPT, UR4, URZ, UPT ;  /* 0x000000ff0400728c */ /* 0x000fc4000bf05270 */
[----:B------:R-:W-:Y:S01]  /*0bb0*/  IMAD.X R11, RZ, RZ, R11, P0 ;  /* 0x000000ffff0b7224 */ /* 0x000fe200000e060b */
[----:B--2---:R-:W-:-:S06]  /*0bc0*/  DFMA R26, R6, R8, R26 ;  /* 0x00000008061a722b */ /* 0x004fcc000000001a */
[----:B------:R-:W-:Y:S05]  /*0bd0*/  BRA.U UP0, `(.L_x_33) ;  /* 0xfffffffd00d07547 */ /* 0x000fea000b83ffff */
.L_x_28:
[----:B------:R-:W0:Y:S01]  /*0be0*/  LDC.64 R4, c[0x0][0x390] ;  /* 0x0000e400ff047b82 */ /* 0x000e220000000a00 */
[----:B------:R-:W-:Y:S01]  /*0bf0*/  ISETP.GE.AND P0, PT, R0, RZ, PT ;  /* 0x000000ff0000720c */ /* 0x000fe20003f06270 */
[----:B0-----:R-:W-:-:S05]  /*0c00*/  IMAD.WIDE R4, R2, 0x8, R4 ;  /* 0x0000000802047825 */ /* 0x001fca00078e0204 */
[----:B------:R0:W-:Y:S07]  /*0c10*/  STG.E.64 desc[UR16][R4.64], R26 ;  /* 0x0000001a04007986 */ /* 0x0001ee000c101b10 */
[----:B------:R-:W-:Y:S05]  /*0c20*/  @!P0 EXIT ;  /* 0x000000000000894d */ /* 0x000fea0003800000 */
[----:B------:R-:W0:Y:S02]  /*0c30*/  LDCU.64 UR4, c[0x0][0x3a0] ;  /* 0x00007400ff0477ac */ /* 0x000e240008000a00 */
[----:B0-----:R-:W-:-:S07]  /*0c40*/  DADD R26, R26, UR4 ;  /* 0x000000041a1a7e29 */ /* 0x001fce0008000000 */
[----:B------:R-:W-:Y:S01]  /*0c50*/  STG.E.64 desc[UR16][R4.64], R26 ;  /* 0x0000001a04007986 */ /* 0x000fe2000c101b10 */
[----:B------:R-:W-:Y:S05]  /*0c60*/  EXIT ;  /* 0x000000000000794d */ /* 0x000fea0003800000 */
.L_x_34:
        /* <DEDUP_REMOVED lines=9> */
.L_x_38:


//--------------------- .nv.shared._Z24compute_gradients_kernelPKdS0_S0_PdS1_S1_iidd --------------------------
	.section	.nv.shared._Z24compute_gradients_kernelPKdS0_S0_PdS1_S1_iidd,"aw",@nobits
	.sectionflags	@""
	.align	16
	.zero		1024


//--------------------- .nv.shared.reserved.0     --------------------------
	.section	.nv.shared.reserved.0,"aw",@nobits
	.weak		__nv_reservedSMEM_offset_0_alias
	.size		__nv_reservedSMEM_offset_0_alias, 0, 64
	.other		__nv_reservedSMEM_offset_0_alias,@"STO_CUDA_RESERVED_SHARED STV_DEFAULT"
__nv_reservedSMEM_offset_0_alias:
	.zero		0
	.zero		64


//--------------------- .nv.shared._Z21update_weights_kernelPdS_S_S_did --------------------------
	.section	.nv.shared._Z21update_weights_kernelPdS_S_S_did,"aw",@nobits
	.sectionflags	@""
	.align	16
	.zero		1024


//--------------------- .nv.shared._Z18dot_product_kernelPKdS0_Pdiid --------------------------
	.section	.nv.shared._Z18dot_product_kernelPKdS0_Pdiid,"aw",@nobits
	.sectionflags	@""
	.align	16
	.zero		1024


//--------------------- .nv.constant0._Z24compute_gradients_kernelPKdS0_S0_PdS1_S1_iidd --------------------------
	.section	.nv.constant0._Z24compute_gradients_kernelPKdS0_S0_PdS1_S1_iidd,"a",@progbits
	.sectionflags	@""
	.align	4
.nv.constant0._Z24compute_gradients_kernelPKdS0_S0_PdS1_S1_iidd:
	.zero		968


//--------------------- .nv.constant0._Z21update_weights_kernelPdS_S_S_did --------------------------
	.section	.nv.constant0._Z21update_weights_kernelPdS_S_S_did,"a",@progbits
	.sectionflags	@""
	.align	4
.nv.constant0._Z21update_weights_kernelPdS_S_S_did:
	.zero		952


//--------------------- .nv.constant0._Z18dot_product_kernelPKdS0_Pdiid --------------------------
	.section	.nv.constant0._Z18dot_product_kernelPKdS0_Pdiid,"a",@progbits
	.sectionflags	@""
	.align	4
.nv.constant0._Z18dot_product_kernelPKdS0_Pdiid:
	.zero		936


//--------------------- SYMBOLS --------------------------

	.type		.nv.reservedSmem.offset0,@object
	.size		.nv.reservedSmem.offset0,0x4
	.type		.nv.reservedSmem.cap,@object
	.size		.nv.reservedSmem.cap,0x4
